	.target	sm_100a

	.elftype	@"ET_EXEC"


//--------------------- .note.nv.tkinfo           --------------------------
	.section	.note.nv.tkinfo,"",@"SHT_NOTE"
	.sectionflags	@"SHF_NOTE_NV_TKINFO"
	.tkinfo
        /*0018*/ 	.word	0x00000002
        /*0030*/ 	.string	""
        /*0030*/ 	.string	"ptxas"
        /*0030*/ 	.string	"Cuda compilation tools, release 13.0, V13.0.88"
        /*0030*/ 	.string	"Build cuda_13.0.r13.0/compiler.36424714_0"
        /*0030*/ 	.string	"-arch sm_100a -m 64 "



//--------------------- .note.nv.cuinfo           --------------------------
	.section	.note.nv.cuinfo,"",@"SHT_NOTE"
	.sectionflags	@"SHF_NOTE_NV_CUINFO"
        /*0018*/ 	.short	0x0002
        /*001a*/ 	.short	0x0064
        /*001c*/ 	.short	0x0082
	.zero		2


//--------------------- .nv.info                  --------------------------
	.section	.nv.info,"",@"SHT_CUDA_INFO"
	.align	4


	//----- nvinfo : EIATTR_REGCOUNT
	.align		4
        /*0000*/ 	.byte	0x04, 0x2f
        /*0002*/ 	.short	(.L_19 - .L_18)
	.align		4
.L_18:
        /*0004*/ 	.word	index@(_ZN7cutlass13device_kernelINS_4gemm6kernel13GemmUniversalIN4cute5tupleIJiiiiEEENS1_10collective13CollectiveMmaINS1_35MainloopSm100TmaUmmaWarpSpecializedILi32ELi2ELi4ENS5_IJNS4_1CILi2EEENSA_ILi1EEESC_EEEEENS5_IJNSA_ILi256EEENSA_ILi128EEENSA_ILi32EEEEEEaNS5_IJlSC_lEEEaSJ_NS4_8TiledMMAINS4_8MMA_AtomIJNS4_21SM100_MMA_S8_2x1SM_SSIaaiLi256ELi128ELNS4_4UMMA5MajorE0ELSO_0ELNSN_8SaturateE0EEEEEENS4_6LayoutINS5_IJSC_SC_SC_EEENS5_IJNSA_ILi0EEESU_SU_EEEEENS5_IJNS4_10UnderscoreESX_SX_EEEEENS4_18SM100_TMA_2SM_LOADENS4_14ComposedLayoutINS4_7SwizzleILi1ELi4ELi3EEENS4_18smem_ptr_flag_bitsILi8EEENSS_INS5_IJNSA_ILi8EEESH_EEENS5_IJSH_SC_EEEEEEEvNS4_8identityES10_S1A_vS1B_EENS_8epilogue10collective18CollectiveEpilogueINS1D_23Sm100TmaWarpSpecializedILi2ELi2ELi64ELb0ELb0EEEJNS5_IJSG_SG_SH_EEENS5_IJNSS_ISG_SC_EENSS_INSA_ILi64EEESC_EEEEEaSJ_aSJ_NS1D_6fusion15FusionCallbacksIS1H_NS1N_17LinearCombinationIaiaiLNS_15FloatRoundStyleE2EEES1I_S1M_JEEENS4_5SM1004TMEM4LOAD26SM100_TMEM_LOAD_32dp32b64xENS4_13SM90_TMA_LOADENS11_INS12_ILi2ELi4ELi3EEES15_NSS_INS5_IJS16_S1K_EEENS5_IJS1K_SC_EEEEEEENS4_39AutoVectorizingCopyWithAssumedAlignmentILi128EEENS4_14SM90_TMA_STOREES22_S24_S24_EEEvvEEEEvNT_6ParamsE)
        /*0008*/ 	.word	0x000000b2


	//----- nvinfo : EIATTR_FRAME_SIZE
	.align		4
.L_19:
        /*000c*/ 	.byte	0x04, 0x11
        /*000e*/ 	.short	(.L_21 - .L_20)
	.align		4
.L_20:
        /*0010*/ 	.word	index@($__internal_2_$__cuda_sm10x_tcgen05_guardrail_trap_unallocated_columns_being_dealloced)
        /*0014*/ 	.word	0x00000000


	//----- nvinfo : EIATTR_FRAME_SIZE
	.align		4
.L_21:
        /*0018*/ 	.byte	0x04, 0x11
        /*001a*/ 	.short	(.L_23 - .L_22)
	.align		4
.L_22:
        /*001c*/ 	.word	index@($__internal_1_$__cuda_sm10x_tcgen05_guardrail_trap_phase_invalid_during_alloc)
        /*0020*/ 	.word	0x00000000


	//----- nvinfo : EIATTR_FRAME_SIZE
	.align		4
.L_23:
        /*0024*/ 	.byte	0x04, 0x11
        /*0026*/ 	.short	(.L_25 - .L_24)
	.align		4
.L_24:
        /*0028*/ 	.word	index@($__internal_0_$__cuda_sm10x_tcgen05_guardrail_trap_col_being_dealloced_not_returned_by_alloc)
        /*002c*/ 	.word	0x00000000


	//----- nvinfo : EIATTR_FRAME_SIZE
	.align		4
.L_25:
        /*0030*/ 	.byte	0x04, 0x11
        /*0032*/ 	.short	(.L_27 - .L_26)
	.align		4
.L_26:
        /*0034*/ 	.word	index@(_ZN7cutlass13device_kernelINS_4gemm6kernel13GemmUniversalIN4cute5tupleIJiiiiEEENS1_10collective13CollectiveMmaINS1_35MainloopSm100TmaUmmaWarpSpecializedILi32ELi2ELi4ENS5_IJNS4_1CILi2EEENSA_ILi1EEESC_EEEEENS5_IJNSA_ILi256EEENSA_ILi128EEENSA_ILi32EEEEEEaNS5_IJlSC_lEEEaSJ_NS4_8TiledMMAINS4_8MMA_AtomIJNS4_21SM100_MMA_S8_2x1SM_SSIaaiLi256ELi128ELNS4_4UMMA5MajorE0ELSO_0ELNSN_8SaturateE0EEEEEENS4_6LayoutINS5_IJSC_SC_SC_EEENS5_IJNSA_ILi0EEESU_SU_EEEEENS5_IJNS4_10UnderscoreESX_SX_EEEEENS4_18SM100_TMA_2SM_LOADENS4_14ComposedLayoutINS4_7SwizzleILi1ELi4ELi3EEENS4_18smem_ptr_flag_bitsILi8EEENSS_INS5_IJNSA_ILi8EEESH_EEENS5_IJSH_SC_EEEEEEEvNS4_8identityES10_S1A_vS1B_EENS_8epilogue10collective18CollectiveEpilogueINS1D_23Sm100TmaWarpSpecializedILi2ELi2ELi64ELb0ELb0EEEJNS5_IJSG_SG_SH_EEENS5_IJNSS_ISG_SC_EENSS_INSA_ILi64EEESC_EEEEEaSJ_aSJ_NS1D_6fusion15FusionCallbacksIS1H_NS1N_17LinearCombinationIaiaiLNS_15FloatRoundStyleE2EEES1I_S1M_JEEENS4_5SM1004TMEM4LOAD26SM100_TMEM_LOAD_32dp32b64xENS4_13SM90_TMA_LOADENS11_INS12_ILi2ELi4ELi3EEES15_NSS_INS5_IJS16_S1K_EEENS5_IJS1K_SC_EEEEEEENS4_39AutoVectorizingCopyWithAssumedAlignmentILi128EEENS4_14SM90_TMA_STOREES22_S24_S24_EEEvvEEEEvNT_6ParamsE)
        /*0038*/ 	.word	0x00000000


	//----- nvinfo : EIATTR_MIN_STACK_SIZE
	.align		4
.L_27:
        /*003c*/ 	.byte	0x04, 0x12
        /*003e*/ 	.short	(.L_29 - .L_28)
	.align		4
.L_28:
        /*0040*/ 	.word	index@(_ZN7cutlass13device_kernelINS_4gemm6kernel13GemmUniversalIN4cute5tupleIJiiiiEEENS1_10collective13CollectiveMmaINS1_35MainloopSm100TmaUmmaWarpSpecializedILi32ELi2ELi4ENS5_IJNS4_1CILi2EEENSA_ILi1EEESC_EEEEENS5_IJNSA_ILi256EEENSA_ILi128EEENSA_ILi32EEEEEEaNS5_IJlSC_lEEEaSJ_NS4_8TiledMMAINS4_8MMA_AtomIJNS4_21SM100_MMA_S8_2x1SM_SSIaaiLi256ELi128ELNS4_4UMMA5MajorE0ELSO_0ELNSN_8SaturateE0EEEEEENS4_6LayoutINS5_IJSC_SC_SC_EEENS5_IJNSA_ILi0EEESU_SU_EEEEENS5_IJNS4_10UnderscoreESX_SX_EEEEENS4_18SM100_TMA_2SM_LOADENS4_14ComposedLayoutINS4_7SwizzleILi1ELi4ELi3EEENS4_18smem_ptr_flag_bitsILi8EEENSS_INS5_IJNSA_ILi8EEESH_EEENS5_IJSH_SC_EEEEEEEvNS4_8identityES10_S1A_vS1B_EENS_8epilogue10collective18CollectiveEpilogueINS1D_23Sm100TmaWarpSpecializedILi2ELi2ELi64ELb0ELb0EEEJNS5_IJSG_SG_SH_EEENS5_IJNSS_ISG_SC_EENSS_INSA_ILi64EEESC_EEEEEaSJ_aSJ_NS1D_6fusion15FusionCallbacksIS1H_NS1N_17LinearCombinationIaiaiLNS_15FloatRoundStyleE2EEES1I_S1M_JEEENS4_5SM1004TMEM4LOAD26SM100_TMEM_LOAD_32dp32b64xENS4_13SM90_TMA_LOADENS11_INS12_ILi2ELi4ELi3EEES15_NSS_INS5_IJS16_S1K_EEENS5_IJS1K_SC_EEEEEEENS4_39AutoVectorizingCopyWithAssumedAlignmentILi128EEENS4_14SM90_TMA_STOREES22_S24_S24_EEEvvEEEEvNT_6ParamsE)
        /*0044*/ 	.word	0x00000000
.L_29:


//--------------------- .nv.compat                --------------------------
	.section	.nv.compat,"",@"SHT_CUDA_COMPAT_INFO"
	.align	4
        /*0000*/ 	.byte	0x02, 0x09, 0x01, 0x00, 0x02, 0x02, 0x03, 0x00, 0x02, 0x05, 0x06, 0x00, 0x03, 0x07, 0x01, 0x01
        /*0010*/ 	.byte	0x02, 0x03, 0x01, 0x00, 0x02, 0x06, 0x01, 0x00, 0x04, 0x0b, 0x08, 0x00, 0x01, 0x00, 0x00, 0x00
        /*0020*/ 	.byte	0x00, 0x00, 0x00, 0x00


//--------------------- .nv.info._ZN7cutlass13device_kernelINS_4gemm6kernel13GemmUniversalIN4cute5tupleIJiiiiEEENS1_10collective13CollectiveMmaINS1_35MainloopSm100TmaUmmaWarpSpecializedILi32ELi2ELi4ENS5_IJNS4_1CILi2EEENSA_ILi1EEESC_EEEEENS5_IJNSA_ILi256EEENSA_ILi128EEENSA_ILi32EEEEEEaNS5_IJlSC_lEEEaSJ_NS4_8TiledMMAINS4_8MMA_AtomIJNS4_21SM100_MMA_S8_2x1SM_SSIaaiLi256ELi128ELNS4_4UMMA5MajorE0ELSO_0ELNSN_8SaturateE0EEEEEENS4_6LayoutINS5_IJSC_SC_SC_EEENS5_IJNSA_ILi0EEESU_SU_EEEEENS5_IJNS4_10UnderscoreESX_SX_EEEEENS4_18SM100_TMA_2SM_LOADENS4_14ComposedLayoutINS4_7SwizzleILi1ELi4ELi3EEENS4_18smem_ptr_flag_bitsILi8EEENSS_INS5_IJNSA_ILi8EEESH_EEENS5_IJSH_SC_EEEEEEEvNS4_8identityES10_S1A_vS1B_EENS_8epilogue10collective18CollectiveEpilogueINS1D_23Sm100TmaWarpSpecializedILi2ELi2ELi64ELb0ELb0EEEJNS5_IJSG_SG_SH_EEENS5_IJNSS_ISG_SC_EENSS_INSA_ILi64EEESC_EEEEEaSJ_aSJ_NS1D_6fusion15FusionCallbacksIS1H_NS1N_17LinearCombinationIaiaiLNS_15FloatRoundStyleE2EEES1I_S1M_JEEENS4_5SM1004TMEM4LOAD26SM100_TMEM_LOAD_32dp32b64xENS4_13SM90_TMA_LOADENS11_INS12_ILi2ELi4ELi3EEES15_NSS_INS5_IJS16_S1K_EEENS5_IJS1K_SC_EEEEEEENS4_39AutoVectorizingCopyWithAssumedAlignmentILi128EEENS4_14SM90_TMA_STOREES22_S24_S24_EEEvvEEEEvNT_6ParamsE --------------------------
	.section	.nv.info._ZN7cutlass13device_kernelINS_4gemm6kernel13GemmUniversalIN4cute5tupleIJiiiiEEENS1_10collective13CollectiveMmaINS1_35MainloopSm100TmaUmmaWarpSpecializedILi32ELi2ELi4ENS5_IJNS4_1CILi2EEENSA_ILi1EEESC_EEEEENS5_IJNSA_ILi256EEENSA_ILi128EEENSA_ILi32EEEEEEaNS5_IJlSC_lEEEaSJ_NS4_8TiledMMAINS4_8MMA_AtomIJNS4_21SM100_MMA_S8_2x1SM_SSIaaiLi256ELi128ELNS4_4UMMA5MajorE0ELSO_0ELNSN_8SaturateE0EEEEEENS4_6LayoutINS5_IJSC_SC_SC_EEENS5_IJNSA_ILi0EEESU_SU_EEEEENS5_IJNS4_10UnderscoreESX_SX_EEEEENS4_18SM100_TMA_2SM_LOADENS4_14ComposedLayoutINS4_7SwizzleILi1ELi4ELi3EEENS4_18smem_ptr_flag_bitsILi8EEENSS_INS5_IJNSA_ILi8EEESH_EEENS5_IJSH_SC_EEEEEEEvNS4_8identityES10_S1A_vS1B_EENS_8epilogue10collective18CollectiveEpilogueINS1D_23Sm100TmaWarpSpecializedILi2ELi2ELi64ELb0ELb0EEEJNS5_IJSG_SG_SH_EEENS5_IJNSS_ISG_SC_EENSS_INSA_ILi64EEESC_EEEEEaSJ_aSJ_NS1D_6fusion15FusionCallbacksIS1H_NS1N_17LinearCombinationIaiaiLNS_15FloatRoundStyleE2EEES1I_S1M_JEEENS4_5SM1004TMEM4LOAD26SM100_TMEM_LOAD_32dp32b64xENS4_13SM90_TMA_LOADENS11_INS12_ILi2ELi4ELi3EEES15_NSS_INS5_IJS16_S1K_EEENS5_IJS1K_SC_EEEEEEENS4_39AutoVectorizingCopyWithAssumedAlignmentILi128EEENS4_14SM90_TMA_STOREES22_S24_S24_EEEvvEEEEvNT_6ParamsE,"",@"SHT_CUDA_INFO"
	.sectionflags	@""
	.align	4


	//----- nvinfo : EIATTR_CUDA_API_VERSION
	.align		4
        /*0000*/ 	.byte	0x04, 0x37
        /*0002*/ 	.short	(.L_31 - .L_30)
.L_30:
        /*0004*/ 	.word	0x00000082


	//----- nvinfo : EIATTR_KPARAM_INFO
	.align		4
.L_31:
        /*0008*/ 	.byte	0x04, 0x17
        /*000a*/ 	.short	(.L_33 - .L_32)
.L_32:
        /*000c*/ 	.word	0x00000000
        /*0010*/ 	.short	0x0000
        /*0012*/ 	.short	0x0000
        /*0014*/ 	.byte	0x00, 0xf0, 0x01, 0x20


	//----- nvinfo : EIATTR_AT_ENTRY_FRAGMENTS
	.align		4
.L_33:
        /*0018*/ 	.byte	0x04, 0x4f
        /*001a*/ 	.short	(.L_35 - .L_34)


	//   ....[0]....
.L_34:
        /*001c*/ 	.word	0x00000007


	//----- nvinfo : EIATTR_RESERVED_SMEM_USED
	.align		4
.L_35:
        /*0020*/ 	.byte	0x01, 0x41
	.zero		2


	//----- nvinfo : EIATTR_SPARSE_MMA_MASK
	.align		4
        /*0024*/ 	.byte	0x03, 0x50
        /*0026*/ 	.short	0x0000


	//----- nvinfo : EIATTR_TCGEN05_2CTA_USED
	.align		4
        /*0028*/ 	.byte	0x01, 0x52
	.zero		2


	//----- nvinfo : EIATTR_MAXREG_COUNT
	.align		4
        /*002c*/ 	.byte	0x03, 0x1b
        /*002e*/ 	.short	0x00ff


	//----- nvinfo : EIATTR_NUM_BARRIERS
	.align		4
        /*0030*/ 	.byte	0x02, 0x4c
        /*0032*/ 	.byte	0x07
	.zero		1


	//----- nvinfo : EIATTR_EXTERNS
	.align		4
        /*0034*/ 	.byte	0x04, 0x0f
        /*0036*/ 	.short	(.L_37 - .L_36)


	//   ....[0]....
	.align		4
.L_36:
        /*0038*/ 	.word	index@(__assertfail)


	//----- nvinfo : EIATTR_MERCURY_ISA_VERSION
	.align		4
.L_37:
        /*003c*/ 	.byte	0x03, 0x5f
        /*003e*/ 	.short	0x0101


	//----- nvinfo : EIATTR_INT_WARP_WIDE_INSTR_OFFSETS
	.align		4
        /*0040*/ 	.byte	0x04, 0x31
        /*0042*/ 	.short	(.L_39 - .L_38)


	//   ....[0]....
.L_38:
        /*0044*/ 	.word	0x00001080


	//   ....[1]....
        /*0048*/ 	.word	0x00001120


	//   ....[2]....
        /*004c*/ 	.word	0x00002490


	//   ....[3]....
        /*0050*/ 	.word	0x000051e0


	//   ....[4]....
        /*0054*/ 	.word	0x00005200


	//   ....[5]....
        /*0058*/ 	.word	0x00005230


	//   ....[6]....
        /*005c*/ 	.word	0x00005b60


	//   ....[7]....
        /*0060*/ 	.word	0x00005bd0


	//   ....[8]....
        /*0064*/ 	.word	0x00005db0


	//   ....[9]....
        /*0068*/ 	.word	0x00005f10


	//----- nvinfo : EIATTR_COOP_GROUP_MASK_REGIDS
	.align		4
.L_39:
        /*006c*/ 	.byte	0x04, 0x29
        /*006e*/ 	.short	(.L_41 - .L_40)


	//   ....[0]....
.L_40:
        /*0070*/ 	.word	0xffffffff


	//   ....[1]....
        /*0074*/ 	.word	0xffffffff


	//   ....[2]....
        /*0078*/ 	.word	0xffffffff


	//   ....[3]....
        /*007c*/ 	.word	0xffffffff


	//   ....[4]....
        /*0080*/ 	.word	0xffffffff


	//   ....[5]....
        /*0084*/ 	.word	0xffffffff


	//   ....[6]....
        /*0088*/ 	.word	0xffffffff


	//   ....[7]....
        /*008c*/ 	.word	0xffffffff


	//   ....[8]....
        /*0090*/ 	.word	0xffffffff


	//   ....[9]....
        /*0094*/ 	.word	0xffffffff


	//   ....[10]....
        /*0098*/ 	.word	0xffffffff


	//   ....[11]....
        /*009c*/ 	.word	0xffffffff


	//   ....[12]....
        /*00a0*/ 	.word	0xffffffff


	//   ....[13]....
        /*00a4*/ 	.word	0xffffffff


	//----- nvinfo : EIATTR_COOP_GROUP_INSTR_OFFSETS
	.align		4
.L_41:
        /*00a8*/ 	.byte	0x04, 0x28
        /*00aa*/ 	.short	(.L_43 - .L_42)


	//   ....[0]....
.L_42:
        /*00ac*/ 	.word	0x000000c0


	//   ....[1]....
        /*00b0*/ 	.word	0x00000500


	//   ....[2]....
        /*00b4*/ 	.word	0x00000a30


	//   ....[3]....
        /*00b8*/ 	.word	0x00000b80


	//   ....[4]....
        /*00bc*/ 	.word	0x00000c70


	//   ....[5]....
        /*00c0*/ 	.word	0x00000dd0


	//   ....[6]....
        /*00c4*/ 	.word	0x00000f60


	//   ....[7]....
        /*00c8*/ 	.word	0x000011a0


	//   ....[8]....
        /*00cc*/ 	.word	0x00002370


	//   ....[9]....
        /*00d0*/ 	.word	0x00004110


	//   ....[10]....
        /*00d4*/ 	.word	0x000045e0


	//   ....[11]....
        /*00d8*/ 	.word	0x00004610


	//   ....[12]....
        /*00dc*/ 	.word	0x000050e0


	//   ....[13]....
        /*00e0*/ 	.word	0x000052f0


	//----- nvinfo : EIATTR_VRC_CTA_INIT_COUNT
	.align		4
.L_43:
        /*00e4*/ 	.byte	0x02, 0x4a
        /*00e6*/ 	.byte	0x80
	.zero		1


	//----- nvinfo : EIATTR_SYSCALL_OFFSETS
	.align		4
        /*00e8*/ 	.byte	0x04, 0x46
        /*00ea*/ 	.short	(.L_45 - .L_44)


	//   ....[0]....
.L_44:
        /*00ec*/ 	.word	0x00006950


	//   ....[1]....
        /*00f0*/ 	.word	0x00006a90


	//   ....[2]....
        /*00f4*/ 	.word	0x000072f0


	//   ....[3]....
        /*00f8*/ 	.word	0x000088f0


	//----- nvinfo : EIATTR_MBARRIER_INSTR_OFFSETS
	.align		4
.L_45:
        /*00fc*/ 	.byte	0x04, 0x39
        /*00fe*/ 	.short	(.L_47 - .L_46)


	//   ....[0]....
.L_46:
        /*0100*/ 	.word	0x00000610
        /*0104*/ 	.word	0x000000ff
        /*0108*/ 	.word	0x00000000
        /*010c*/ 	.short	0x0100
        /*010e*/ 	.byte	0x08
	.zero		1


	//   ....[1]....
        /*0110*/ 	.word	0x00000620
        /*0114*/ 	.word	0x000000ff
        /*0118*/ 	.word	0x00000100
        /*011c*/ 	.short	0x0100
        /*011e*/ 	.byte	0x08
	.zero		1


	//   ....[2]....
        /*0120*/ 	.word	0x00000630
        /*0124*/ 	.word	0x000000ff
        /*0128*/ 	.word	0x00000008
        /*012c*/ 	.short	0x0100
        /*012e*/ 	.byte	0x08
	.zero		1


	//   ....[3]....
        /*0130*/ 	.word	0x00000640
        /*0134*/ 	.word	0x000000ff
        /*0138*/ 	.word	0x00000108
        /*013c*/ 	.short	0x0100
        /*013e*/ 	.byte	0x08
	.zero		1


	//   ....[4]....
        /*0140*/ 	.word	0x00000650
        /*0144*/ 	.word	0x000000ff
        /*0148*/ 	.word	0x00000010
        /*014c*/ 	.short	0x0100
        /*014e*/ 	.byte	0x08
	.zero		1


	//   ....[5]....
        /*0150*/ 	.word	0x00000660
        /*0154*/ 	.word	0x000000ff
        /*0158*/ 	.word	0x00000110
        /*015c*/ 	.short	0x0100
        /*015e*/ 	.byte	0x08
	.zero		1


	//   ....[6]....
        /*0160*/ 	.word	0x00000670
        /*0164*/ 	.word	0x000000ff
        /*0168*/ 	.word	0x00000018
        /*016c*/ 	.short	0x0100
        /*016e*/ 	.byte	0x08
	.zero		1


	//   ....[7]....
        /*0170*/ 	.word	0x00000680
        /*0174*/ 	.word	0x000000ff
        /*0178*/ 	.word	0x00000118
        /*017c*/ 	.short	0x0100
        /*017e*/ 	.byte	0x08
	.zero		1


	//   ....[8]....
        /*0180*/ 	.word	0x00000690
        /*0184*/ 	.word	0x000000ff
        /*0188*/ 	.word	0x00000020
        /*018c*/ 	.short	0x0100
        /*018e*/ 	.byte	0x08
	.zero		1


	//   ....[9]....
        /*0190*/ 	.word	0x000006a0
        /*0194*/ 	.word	0x000000ff
        /*0198*/ 	.word	0x00000120
        /*019c*/ 	.short	0x0100
        /*019e*/ 	.byte	0x08
	.zero		1


	//   ....[10]....
        /*01a0*/ 	.word	0x000006b0
        /*01a4*/ 	.word	0x000000ff
        /*01a8*/ 	.word	0x00000028
        /*01ac*/ 	.short	0x0100
        /*01ae*/ 	.byte	0x08
	.zero		1


	//   ....[11]....
        /*01b0*/ 	.word	0x000006c0
        /*01b4*/ 	.word	0x000000ff
        /*01b8*/ 	.word	0x00000128
        /*01bc*/ 	.short	0x0100
        /*01be*/ 	.byte	0x08
	.zero		1


	//   ....[12]....
        /*01c0*/ 	.word	0x000006d0
        /*01c4*/ 	.word	0x000000ff
        /*01c8*/ 	.word	0x00000030
        /*01cc*/ 	.short	0x0100
        /*01ce*/ 	.byte	0x08
	.zero		1


	//   ....[13]....
        /*01d0*/ 	.word	0x000006e0
        /*01d4*/ 	.word	0x000000ff
        /*01d8*/ 	.word	0x00000130
        /*01dc*/ 	.short	0x0100
        /*01de*/ 	.byte	0x08
	.zero		1


	//   ....[14]....
        /*01e0*/ 	.word	0x000006f0
        /*01e4*/ 	.word	0x000000ff
        /*01e8*/ 	.word	0x00000038
        /*01ec*/ 	.short	0x0100
        /*01ee*/ 	.byte	0x08
	.zero		1


	//   ....[15]....
        /*01f0*/ 	.word	0x00000700
        /*01f4*/ 	.word	0x000000ff
        /*01f8*/ 	.word	0x00000138
        /*01fc*/ 	.short	0x0100
        /*01fe*/ 	.byte	0x08
	.zero		1


	//   ....[16]....
        /*0200*/ 	.word	0x00000710
        /*0204*/ 	.word	0x000000ff
        /*0208*/ 	.word	0x00000040
        /*020c*/ 	.short	0x0100
        /*020e*/ 	.byte	0x08
	.zero		1


	//   ....[17]....
        /*0210*/ 	.word	0x00000720
        /*0214*/ 	.word	0x000000ff
        /*0218*/ 	.word	0x00000140
        /*021c*/ 	.short	0x0100
        /*021e*/ 	.byte	0x08
	.zero		1


	//   ....[18]....
        /*0220*/ 	.word	0x00000730
        /*0224*/ 	.word	0x000000ff
        /*0228*/ 	.word	0x00000048
        /*022c*/ 	.short	0x0100
        /*022e*/ 	.byte	0x08
	.zero		1


	//   ....[19]....
        /*0230*/ 	.word	0x00000740
        /*0234*/ 	.word	0x000000ff
        /*0238*/ 	.word	0x00000148
        /*023c*/ 	.short	0x0100
        /*023e*/ 	.byte	0x08
	.zero		1


	//   ....[20]....
        /*0240*/ 	.word	0x00000750
        /*0244*/ 	.word	0x000000ff
        /*0248*/ 	.word	0x00000050
        /*024c*/ 	.short	0x0100
        /*024e*/ 	.byte	0x08
	.zero		1


	//   ....[21]....
        /*0250*/ 	.word	0x00000760
        /*0254*/ 	.word	0x000000ff
        /*0258*/ 	.word	0x00000150
        /*025c*/ 	.short	0x0100
        /*025e*/ 	.byte	0x08
	.zero		1


	//   ....[22]....
        /*0260*/ 	.word	0x00000770
        /*0264*/ 	.word	0x000000ff
        /*0268*/ 	.word	0x00000058
        /*026c*/ 	.short	0x0100
        /*026e*/ 	.byte	0x08
	.zero		1


	//   ....[23]....
        /*0270*/ 	.word	0x00000780
        /*0274*/ 	.word	0x000000ff
        /*0278*/ 	.word	0x00000158
        /*027c*/ 	.short	0x0100
        /*027e*/ 	.byte	0x08
	.zero		1


	//   ....[24]....
        /*0280*/ 	.word	0x00000790
        /*0284*/ 	.word	0x000000ff
        /*0288*/ 	.word	0x00000060
        /*028c*/ 	.short	0x0100
        /*028e*/ 	.byte	0x08
	.zero		1


	//   ....[25]....
        /*0290*/ 	.word	0x000007a0
        /*0294*/ 	.word	0x000000ff
        /*0298*/ 	.word	0x00000160
        /*029c*/ 	.short	0x0100
        /*029e*/ 	.byte	0x08
	.zero		1


	//   ....[26]....
        /*02a0*/ 	.word	0x000007b0
        /*02a4*/ 	.word	0x000000ff
        /*02a8*/ 	.word	0x00000068
        /*02ac*/ 	.short	0x0100
        /*02ae*/ 	.byte	0x08
	.zero		1


	//   ....[27]....
        /*02b0*/ 	.word	0x000007c0
        /*02b4*/ 	.word	0x000000ff
        /*02b8*/ 	.word	0x00000168
        /*02bc*/ 	.short	0x0100
        /*02be*/ 	.byte	0x08
	.zero		1


	//   ....[28]....
        /*02c0*/ 	.word	0x000007d0
        /*02c4*/ 	.word	0x000000ff
        /*02c8*/ 	.word	0x00000070
        /*02cc*/ 	.short	0x0100
        /*02ce*/ 	.byte	0x08
	.zero		1


	//   ....[29]....
        /*02d0*/ 	.word	0x000007e0
        /*02d4*/ 	.word	0x000000ff
        /*02d8*/ 	.word	0x00000170
        /*02dc*/ 	.short	0x0100
        /*02de*/ 	.byte	0x08
	.zero		1


	//   ....[30]....
        /*02e0*/ 	.word	0x000007f0
        /*02e4*/ 	.word	0x000000ff
        /*02e8*/ 	.word	0x00000078
        /*02ec*/ 	.short	0x0100
        /*02ee*/ 	.byte	0x08
	.zero		1


	//   ....[31]....
        /*02f0*/ 	.word	0x00000800
        /*02f4*/ 	.word	0x000000ff
        /*02f8*/ 	.word	0x00000178
        /*02fc*/ 	.short	0x0100
        /*02fe*/ 	.byte	0x08
	.zero		1


	//   ....[32]....
        /*0300*/ 	.word	0x00000810
        /*0304*/ 	.word	0x000000ff
        /*0308*/ 	.word	0x00000080
        /*030c*/ 	.short	0x0100
        /*030e*/ 	.byte	0x08
	.zero		1


	//   ....[33]....
        /*0310*/ 	.word	0x00000820
        /*0314*/ 	.word	0x000000ff
        /*0318*/ 	.word	0x00000180
        /*031c*/ 	.short	0x0100
        /*031e*/ 	.byte	0x08
	.zero		1


	//   ....[34]....
        /*0320*/ 	.word	0x00000830
        /*0324*/ 	.word	0x000000ff
        /*0328*/ 	.word	0x00000088
        /*032c*/ 	.short	0x0100
        /*032e*/ 	.byte	0x08
	.zero		1


	//   ....[35]....
        /*0330*/ 	.word	0x00000840
        /*0334*/ 	.word	0x000000ff
        /*0338*/ 	.word	0x00000188
        /*033c*/ 	.short	0x0100
        /*033e*/ 	.byte	0x08
	.zero		1


	//   ....[36]....
        /*0340*/ 	.word	0x00000850
        /*0344*/ 	.word	0x000000ff
        /*0348*/ 	.word	0x00000090
        /*034c*/ 	.short	0x0100
        /*034e*/ 	.byte	0x08
	.zero		1


	//   ....[37]....
        /*0350*/ 	.word	0x00000860
        /*0354*/ 	.word	0x000000ff
        /*0358*/ 	.word	0x00000190
        /*035c*/ 	.short	0x0100
        /*035e*/ 	.byte	0x08
	.zero		1


	//   ....[38]....
        /*0360*/ 	.word	0x00000870
        /*0364*/ 	.word	0x000000ff
        /*0368*/ 	.word	0x00000098
        /*036c*/ 	.short	0x0100
        /*036e*/ 	.byte	0x08
	.zero		1


	//   ....[39]....
        /*0370*/ 	.word	0x00000880
        /*0374*/ 	.word	0x000000ff
        /*0378*/ 	.word	0x00000198
        /*037c*/ 	.short	0x0100
        /*037e*/ 	.byte	0x08
	.zero		1


	//   ....[40]....
        /*0380*/ 	.word	0x00000890
        /*0384*/ 	.word	0x000000ff
        /*0388*/ 	.word	0x000000a0
        /*038c*/ 	.short	0x0100
        /*038e*/ 	.byte	0x08
	.zero		1


	//   ....[41]....
        /*0390*/ 	.word	0x000008a0
        /*0394*/ 	.word	0x000000ff
        /*0398*/ 	.word	0x000001a0
        /*039c*/ 	.short	0x0100
        /*039e*/ 	.byte	0x08
	.zero		1


	//   ....[42]....
        /*03a0*/ 	.word	0x000008b0
        /*03a4*/ 	.word	0x000000ff
        /*03a8*/ 	.word	0x000000a8
        /*03ac*/ 	.short	0x0100
        /*03ae*/ 	.byte	0x08
	.zero		1


	//   ....[43]....
        /*03b0*/ 	.word	0x000008c0
        /*03b4*/ 	.word	0x000000ff
        /*03b8*/ 	.word	0x000001a8
        /*03bc*/ 	.short	0x0100
        /*03be*/ 	.byte	0x08
	.zero		1


	//   ....[44]....
        /*03c0*/ 	.word	0x000008d0
        /*03c4*/ 	.word	0x000000ff
        /*03c8*/ 	.word	0x000000b0
        /*03cc*/ 	.short	0x0100
        /*03ce*/ 	.byte	0x08
	.zero		1


	//   ....[45]....
        /*03d0*/ 	.word	0x000008e0
        /*03d4*/ 	.word	0x000000ff
        /*03d8*/ 	.word	0x000001b0
        /*03dc*/ 	.short	0x0100
        /*03de*/ 	.byte	0x08
	.zero		1


	//   ....[46]....
        /*03e0*/ 	.word	0x000008f0
        /*03e4*/ 	.word	0x000000ff
        /*03e8*/ 	.word	0x000000b8
        /*03ec*/ 	.short	0x0100
        /*03ee*/ 	.byte	0x08
	.zero		1


	//   ....[47]....
        /*03f0*/ 	.word	0x00000900
        /*03f4*/ 	.word	0x000000ff
        /*03f8*/ 	.word	0x000001b8
        /*03fc*/ 	.short	0x0100
        /*03fe*/ 	.byte	0x08
	.zero		1


	//   ....[48]....
        /*0400*/ 	.word	0x00000910
        /*0404*/ 	.word	0x000000ff
        /*0408*/ 	.word	0x000000c0
        /*040c*/ 	.short	0x0100
        /*040e*/ 	.byte	0x08
	.zero		1


	//   ....[49]....
        /*0410*/ 	.word	0x00000920
        /*0414*/ 	.word	0x000000ff
        /*0418*/ 	.word	0x000001c0
        /*041c*/ 	.short	0x0100
        /*041e*/ 	.byte	0x08
	.zero		1


	//   ....[50]....
        /*0420*/ 	.word	0x00000930
        /*0424*/ 	.word	0x000000ff
        /*0428*/ 	.word	0x000000c8
        /*042c*/ 	.short	0x0100
        /*042e*/ 	.byte	0x08
	.zero		1


	//   ....[51]....
        /*0430*/ 	.word	0x00000940
        /*0434*/ 	.word	0x000000ff
        /*0438*/ 	.word	0x000001c8
        /*043c*/ 	.short	0x0100
        /*043e*/ 	.byte	0x08
	.zero		1


	//   ....[52]....
        /*0440*/ 	.word	0x00000950
        /*0444*/ 	.word	0x000000ff
        /*0448*/ 	.word	0x000000d0
        /*044c*/ 	.short	0x0100
        /*044e*/ 	.byte	0x08
	.zero		1


	//   ....[53]....
        /*0450*/ 	.word	0x00000960
        /*0454*/ 	.word	0x000000ff
        /*0458*/ 	.word	0x000001d0
        /*045c*/ 	.short	0x0100
        /*045e*/ 	.byte	0x08
	.zero		1


	//   ....[54]....
        /*0460*/ 	.word	0x00000970
        /*0464*/ 	.word	0x000000ff
        /*0468*/ 	.word	0x000000d8
        /*046c*/ 	.short	0x0100
        /*046e*/ 	.byte	0x08
	.zero		1


	//   ....[55]....
        /*0470*/ 	.word	0x00000980
        /*0474*/ 	.word	0x000000ff
        /*0478*/ 	.word	0x000001d8
        /*047c*/ 	.short	0x0100
        /*047e*/ 	.byte	0x08
	.zero		1


	//   ....[56]....
        /*0480*/ 	.word	0x00000990
        /*0484*/ 	.word	0x000000ff
        /*0488*/ 	.word	0x000000e0
        /*048c*/ 	.short	0x0100
        /*048e*/ 	.byte	0x08
	.zero		1


	//   ....[57]....
        /*0490*/ 	.word	0x000009a0
        /*0494*/ 	.word	0x000000ff
        /*0498*/ 	.word	0x000001e0
        /*049c*/ 	.short	0x0100
        /*049e*/ 	.byte	0x08
	.zero		1


	//   ....[58]....
        /*04a0*/ 	.word	0x000009b0
        /*04a4*/ 	.word	0x000000ff
        /*04a8*/ 	.word	0x000000e8
        /*04ac*/ 	.short	0x0100
        /*04ae*/ 	.byte	0x08
	.zero		1


	//   ....[59]....
        /*04b0*/ 	.word	0x000009c0
        /*04b4*/ 	.word	0x000000ff
        /*04b8*/ 	.word	0x000001e8
        /*04bc*/ 	.short	0x0100
        /*04be*/ 	.byte	0x08
	.zero		1


	//   ....[60]....
        /*04c0*/ 	.word	0x000009d0
        /*04c4*/ 	.word	0x000000ff
        /*04c8*/ 	.word	0x000000f0
        /*04cc*/ 	.short	0x0100
        /*04ce*/ 	.byte	0x08
	.zero		1


	//   ....[61]....
        /*04d0*/ 	.word	0x000009e0
        /*04d4*/ 	.word	0x000000ff
        /*04d8*/ 	.word	0x000001f0
        /*04dc*/ 	.short	0x0100
        /*04de*/ 	.byte	0x08
	.zero		1


	//   ....[62]....
        /*04e0*/ 	.word	0x000009f0
        /*04e4*/ 	.word	0x000000ff
        /*04e8*/ 	.word	0x000000f8
        /*04ec*/ 	.short	0x0100
        /*04ee*/ 	.byte	0x08
	.zero		1


	//   ....[63]....
        /*04f0*/ 	.word	0x00000a00
        /*04f4*/ 	.word	0x000000ff
        /*04f8*/ 	.word	0x000001f8
        /*04fc*/ 	.short	0x0100
        /*04fe*/ 	.byte	0x08
	.zero		1


	//   ....[64]....
        /*0500*/ 	.word	0x00000b30
        /*0504*/ 	.word	0x000000ff
        /*0508*/ 	.word	0x00000200
        /*050c*/ 	.short	0x0100
        /*050e*/ 	.byte	0x09
	.zero		1


	//   ....[65]....
        /*0510*/ 	.word	0x00000b40
        /*0514*/ 	.word	0x000000ff
        /*0518*/ 	.word	0x00000210
        /*051c*/ 	.short	0x0100
        /*051e*/ 	.byte	0x09
	.zero		1


	//   ....[66]....
        /*0520*/ 	.word	0x00000b50
        /*0524*/ 	.word	0x000000ff
        /*0528*/ 	.word	0x00000208
        /*052c*/ 	.short	0x0100
        /*052e*/ 	.byte	0x09
	.zero		1


	//   ....[67]....
        /*0530*/ 	.word	0x00000b60
        /*0534*/ 	.word	0x000000ff
        /*0538*/ 	.word	0x00000218
        /*053c*/ 	.short	0x0100
        /*053e*/ 	.byte	0x09
	.zero		1


	//   ....[68]....
        /*0540*/ 	.word	0x00000c40
        /*0544*/ 	.word	0x000000ff
        /*0548*/ 	.word	0x00000220
        /*054c*/ 	.short	0x0100
        /*054e*/ 	.byte	0x08
	.zero		1


	//   ....[69]....
        /*0550*/ 	.word	0x00000c50
        /*0554*/ 	.word	0x000000ff
        /*0558*/ 	.word	0x00000228
        /*055c*/ 	.short	0x0100
        /*055e*/ 	.byte	0x08
	.zero		1


	//   ....[70]....
        /*0560*/ 	.word	0x00000d80
        /*0564*/ 	.word	0x000000ff
        /*0568*/ 	.word	0x00000230
        /*056c*/ 	.short	0x0100
        /*056e*/ 	.byte	0x08
	.zero		1


	//   ....[71]....
        /*0570*/ 	.word	0x00000d90
        /*0574*/ 	.word	0x000000ff
        /*0578*/ 	.word	0x00000240
        /*057c*/ 	.short	0x0100
        /*057e*/ 	.byte	0x08
	.zero		1


	//   ....[72]....
        /*0580*/ 	.word	0x00000da0
        /*0584*/ 	.word	0x000000ff
        /*0588*/ 	.word	0x00000238
        /*058c*/ 	.short	0x0100
        /*058e*/ 	.byte	0x08
	.zero		1


	//   ....[73]....
        /*0590*/ 	.word	0x00000db0
        /*0594*/ 	.word	0x000000ff
        /*0598*/ 	.word	0x00000248
        /*059c*/ 	.short	0x0100
        /*059e*/ 	.byte	0x08
	.zero		1


	//   ....[74]....
        /*05a0*/ 	.word	0x00000ed0
        /*05a4*/ 	.word	0x000000ff
        /*05a8*/ 	.word	0x00000250
        /*05ac*/ 	.short	0x0100
        /*05ae*/ 	.byte	0x09
	.zero		1


	//   ....[75]....
        /*05b0*/ 	.word	0x00000ee0
        /*05b4*/ 	.word	0x000000ff
        /*05b8*/ 	.word	0x00000270
        /*05bc*/ 	.short	0x0100
        /*05be*/ 	.byte	0x09
	.zero		1


	//   ....[76]....
        /*05c0*/ 	.word	0x00000ef0
        /*05c4*/ 	.word	0x000000ff
        /*05c8*/ 	.word	0x00000258
        /*05cc*/ 	.short	0x0100
        /*05ce*/ 	.byte	0x09
	.zero		1


	//   ....[77]....
        /*05d0*/ 	.word	0x00000f00
        /*05d4*/ 	.word	0x000000ff
        /*05d8*/ 	.word	0x00000278
        /*05dc*/ 	.short	0x0100
        /*05de*/ 	.byte	0x09
	.zero		1


	//   ....[78]....
        /*05e0*/ 	.word	0x00000f10
        /*05e4*/ 	.word	0x000000ff
        /*05e8*/ 	.word	0x00000260
        /*05ec*/ 	.short	0x0100
        /*05ee*/ 	.byte	0x09
	.zero		1


	//   ....[79]....
        /*05f0*/ 	.word	0x00000f20
        /*05f4*/ 	.word	0x000000ff
        /*05f8*/ 	.word	0x00000280
        /*05fc*/ 	.short	0x0100
        /*05fe*/ 	.byte	0x09
	.zero		1


	//   ....[80]....
        /*0600*/ 	.word	0x00000f30
        /*0604*/ 	.word	0x000000ff
        /*0608*/ 	.word	0x00000268
        /*060c*/ 	.short	0x0100
        /*060e*/ 	.byte	0x09
	.zero		1


	//   ....[81]....
        /*0610*/ 	.word	0x00000f40
        /*0614*/ 	.word	0x000000ff
        /*0618*/ 	.word	0x00000288
        /*061c*/ 	.short	0x0100
        /*061e*/ 	.byte	0x09
	.zero		1


	//   ....[82]....
        /*0620*/ 	.word	0x00001030
        /*0624*/ 	.word	0x000000ff
        /*0628*/ 	.word	0x00000290
        /*062c*/ 	.short	0x0100
        /*062e*/ 	.byte	0x08
	.zero		1


	//   ....[83]....
        /*0630*/ 	.word	0x00001040
        /*0634*/ 	.word	0x000000ff
        /*0638*/ 	.word	0x000002a0
        /*063c*/ 	.short	0x0100
        /*063e*/ 	.byte	0x08
	.zero		1


	//   ....[84]....
        /*0640*/ 	.word	0x00001050
        /*0644*/ 	.word	0x000000ff
        /*0648*/ 	.word	0x00000298
        /*064c*/ 	.short	0x0100
        /*064e*/ 	.byte	0x08
	.zero		1


	//   ....[85]....
        /*0650*/ 	.word	0x00001060
        /*0654*/ 	.word	0x000000ff
        /*0658*/ 	.word	0x000002a8
        /*065c*/ 	.short	0x0100
        /*065e*/ 	.byte	0x08
	.zero		1


	//   ....[86]....
        /*0660*/ 	.word	0x00001150
        /*0664*/ 	.word	0x000000ff
        /*0668*/ 	.word	0x000002b0
        /*066c*/ 	.short	0x0100
        /*066e*/ 	.byte	0x06
	.zero		1


	//   ....[87]....
        /*0670*/ 	.word	0x00001b70
        /*0674*/ 	.word	0x00000003
        /*0678*/ 	.word	0x000002a0
        /*067c*/ 	.short	0x010a
        /*067e*/ 	.byte	0xff
	.zero		1


	//   ....[88]....
        /*0680*/ 	.word	0x00001ba0
        /*0684*/ 	.word	0x00000003
        /*0688*/ 	.word	0x00000290
        /*068c*/ 	.short	0x0101
        /*068e*/ 	.byte	0xff
	.zero		1


	//   ....[89]....
        /*0690*/ 	.word	0x00001ca0
        /*0694*/ 	.word	0x000000ff
        /*0698*/ 	.word	0x00000100
        /*069c*/ 	.short	0x010a
        /*069e*/ 	.byte	0x08
	.zero		1


	//   ....[90]....
        /*06a0*/ 	.word	0x00001d70
        /*06a4*/ 	.word	0x000000ff
        /*06a8*/ 	.word	0x00000100
        /*06ac*/ 	.short	0x010a
        /*06ae*/ 	.byte	0x21
	.zero		1


	//   ....[91]....
        /*06b0*/ 	.word	0x00001f20
        /*06b4*/ 	.word	0x000000ff
        /*06b8*/ 	.word	0x00000100
        /*06bc*/ 	.short	0x010a
        /*06be*/ 	.byte	0x08
	.zero		1


	//   ....[92]....
        /*06c0*/ 	.word	0x00002020
        /*06c4*/ 	.word	0x000000ff
        /*06c8*/ 	.word	0x00000228
        /*06cc*/ 	.short	0x0101
        /*06ce*/ 	.byte	0x04
	.zero		1


	//   ....[93]....
        /*06d0*/ 	.word	0x00002040
        /*06d4*/ 	.word	0x000000ff
        /*06d8*/ 	.word	0x00000100
        /*06dc*/ 	.short	0x010a
        /*06de*/ 	.byte	0x08
	.zero		1


	//   ....[94]....
        /*06e0*/ 	.word	0x000020c0
        /*06e4*/ 	.word	0x000000ff
        /*06e8*/ 	.word	0x00000100
        /*06ec*/ 	.short	0x010a
        /*06ee*/ 	.byte	0x11
	.zero		1


	//   ....[95]....
        /*06f0*/ 	.word	0x00002250
        /*06f4*/ 	.word	0x000000ff
        /*06f8*/ 	.word	0x00000100
        /*06fc*/ 	.short	0x010a
        /*06fe*/ 	.byte	0x08
	.zero		1


	//   ....[96]....
        /*0700*/ 	.word	0x000023a0
        /*0704*/ 	.word	0x00000002
        /*0708*/ 	.word	0x00000230
        /*070c*/ 	.short	0x010a
        /*070e*/ 	.byte	0xff
	.zero		1


	//   ....[97]....
        /*0710*/ 	.word	0x00002460
        /*0714*/ 	.word	0x00000002
        /*0718*/ 	.word	0x00000000
        /*071c*/ 	.short	0x0101
        /*071e*/ 	.byte	0xff
	.zero		1


	//   ....[98]....
        /*0720*/ 	.word	0x000029c0
        /*0724*/ 	.word	0x000000ff
        /*0728*/ 	.word	0x00000000
        /*072c*/ 	.short	0x010a
        /*072e*/ 	.byte	0x05
	.zero		1


	//   ....[99]....
        /*0730*/ 	.word	0x00002a50
        /*0734*/ 	.word	0x000000ff
        /*0738*/ 	.word	0x00000000
        /*073c*/ 	.short	0x010a
        /*073e*/ 	.byte	0x05
	.zero		1


	//   ....[100]....
        /*0740*/ 	.word	0x00002ae0
        /*0744*/ 	.word	0x000000ff
        /*0748*/ 	.word	0x00000000
        /*074c*/ 	.short	0x010a
        /*074e*/ 	.byte	0x05
	.zero		1


	//   ....[101]....
        /*0750*/ 	.word	0x00002b70
        /*0754*/ 	.word	0x000000ff
        /*0758*/ 	.word	0x00000000
        /*075c*/ 	.short	0x010a
        /*075e*/ 	.byte	0x05
	.zero		1


	//   ....[102]....
        /*0760*/ 	.word	0x00002c00
        /*0764*/ 	.word	0x000000ff
        /*0768*/ 	.word	0x00000000
        /*076c*/ 	.short	0x010a
        /*076e*/ 	.byte	0x05
	.zero		1


	//   ....[103]....
        /*0770*/ 	.word	0x00002c90
        /*0774*/ 	.word	0x000000ff
        /*0778*/ 	.word	0x00000000
        /*077c*/ 	.short	0x010a
        /*077e*/ 	.byte	0x05
	.zero		1


	//   ....[104]....
        /*0780*/ 	.word	0x00002d20
        /*0784*/ 	.word	0x000000ff
        /*0788*/ 	.word	0x00000000
        /*078c*/ 	.short	0x010a
        /*078e*/ 	.byte	0x05
	.zero		1


	//   ....[105]....
        /*0790*/ 	.word	0x00002db0
        /*0794*/ 	.word	0x000000ff
        /*0798*/ 	.word	0x00000000
        /*079c*/ 	.short	0x010a
        /*079e*/ 	.byte	0x05
	.zero		1


	//   ....[106]....
        /*07a0*/ 	.word	0x00002e40
        /*07a4*/ 	.word	0x000000ff
        /*07a8*/ 	.word	0x00000000
        /*07ac*/ 	.short	0x010a
        /*07ae*/ 	.byte	0x05
	.zero		1


	//   ....[107]....
        /*07b0*/ 	.word	0x00002ed0
        /*07b4*/ 	.word	0x000000ff
        /*07b8*/ 	.word	0x00000000
        /*07bc*/ 	.short	0x010a
        /*07be*/ 	.byte	0x05
	.zero		1


	//   ....[108]....
        /*07c0*/ 	.word	0x00002f60
        /*07c4*/ 	.word	0x000000ff
        /*07c8*/ 	.word	0x00000000
        /*07cc*/ 	.short	0x010a
        /*07ce*/ 	.byte	0x05
	.zero		1


	//   ....[109]....
        /*07d0*/ 	.word	0x00002ff0
        /*07d4*/ 	.word	0x000000ff
        /*07d8*/ 	.word	0x00000000
        /*07dc*/ 	.short	0x010a
        /*07de*/ 	.byte	0x05
	.zero		1


	//   ....[110]....
        /*07e0*/ 	.word	0x00003080
        /*07e4*/ 	.word	0x000000ff
        /*07e8*/ 	.word	0x00000000
        /*07ec*/ 	.short	0x010a
        /*07ee*/ 	.byte	0x05
	.zero		1


	//   ....[111]....
        /*07f0*/ 	.word	0x00003110
        /*07f4*/ 	.word	0x000000ff
        /*07f8*/ 	.word	0x00000000
        /*07fc*/ 	.short	0x010a
        /*07fe*/ 	.byte	0x05
	.zero		1


	//   ....[112]....
        /*0800*/ 	.word	0x000031a0
        /*0804*/ 	.word	0x000000ff
        /*0808*/ 	.word	0x00000000
        /*080c*/ 	.short	0x010a
        /*080e*/ 	.byte	0x05
	.zero		1


	//   ....[113]....
        /*0810*/ 	.word	0x00003230
        /*0814*/ 	.word	0x000000ff
        /*0818*/ 	.word	0x00000000
        /*081c*/ 	.short	0x010a
        /*081e*/ 	.byte	0x05
	.zero		1


	//   ....[114]....
        /*0820*/ 	.word	0x000032c0
        /*0824*/ 	.word	0x000000ff
        /*0828*/ 	.word	0x00000000
        /*082c*/ 	.short	0x010a
        /*082e*/ 	.byte	0x05
	.zero		1


	//   ....[115]....
        /*0830*/ 	.word	0x00003350
        /*0834*/ 	.word	0x000000ff
        /*0838*/ 	.word	0x00000000
        /*083c*/ 	.short	0x010a
        /*083e*/ 	.byte	0x05
	.zero		1


	//   ....[116]....
        /*0840*/ 	.word	0x000033e0
        /*0844*/ 	.word	0x000000ff
        /*0848*/ 	.word	0x00000000
        /*084c*/ 	.short	0x010a
        /*084e*/ 	.byte	0x05
	.zero		1


	//   ....[117]....
        /*0850*/ 	.word	0x00003470
        /*0854*/ 	.word	0x000000ff
        /*0858*/ 	.word	0x00000000
        /*085c*/ 	.short	0x010a
        /*085e*/ 	.byte	0x05
	.zero		1


	//   ....[118]....
        /*0860*/ 	.word	0x00003500
        /*0864*/ 	.word	0x000000ff
        /*0868*/ 	.word	0x00000000
        /*086c*/ 	.short	0x010a
        /*086e*/ 	.byte	0x05
	.zero		1


	//   ....[119]....
        /*0870*/ 	.word	0x00003590
        /*0874*/ 	.word	0x000000ff
        /*0878*/ 	.word	0x00000000
        /*087c*/ 	.short	0x010a
        /*087e*/ 	.byte	0x05
	.zero		1


	//   ....[120]....
        /*0880*/ 	.word	0x00003620
        /*0884*/ 	.word	0x000000ff
        /*0888*/ 	.word	0x00000000
        /*088c*/ 	.short	0x010a
        /*088e*/ 	.byte	0x05
	.zero		1


	//   ....[121]....
        /*0890*/ 	.word	0x000036b0
        /*0894*/ 	.word	0x000000ff
        /*0898*/ 	.word	0x00000000
        /*089c*/ 	.short	0x010a
        /*089e*/ 	.byte	0x05
	.zero		1


	//   ....[122]....
        /*08a0*/ 	.word	0x00003740
        /*08a4*/ 	.word	0x000000ff
        /*08a8*/ 	.word	0x00000000
        /*08ac*/ 	.short	0x010a
        /*08ae*/ 	.byte	0x05
	.zero		1


	//   ....[123]....
        /*08b0*/ 	.word	0x000037d0
        /*08b4*/ 	.word	0x000000ff
        /*08b8*/ 	.word	0x00000000
        /*08bc*/ 	.short	0x010a
        /*08be*/ 	.byte	0x05
	.zero		1


	//   ....[124]....
        /*08c0*/ 	.word	0x00003860
        /*08c4*/ 	.word	0x000000ff
        /*08c8*/ 	.word	0x00000000
        /*08cc*/ 	.short	0x010a
        /*08ce*/ 	.byte	0x05
	.zero		1


	//   ....[125]....
        /*08d0*/ 	.word	0x000038f0
        /*08d4*/ 	.word	0x000000ff
        /*08d8*/ 	.word	0x00000000
        /*08dc*/ 	.short	0x010a
        /*08de*/ 	.byte	0x05
	.zero		1


	//   ....[126]....
        /*08e0*/ 	.word	0x00003980
        /*08e4*/ 	.word	0x000000ff
        /*08e8*/ 	.word	0x00000000
        /*08ec*/ 	.short	0x010a
        /*08ee*/ 	.byte	0x05
	.zero		1


	//   ....[127]....
        /*08f0*/ 	.word	0x00003a10
        /*08f4*/ 	.word	0x000000ff
        /*08f8*/ 	.word	0x00000000
        /*08fc*/ 	.short	0x010a
        /*08fe*/ 	.byte	0x05
	.zero		1


	//   ....[128]....
        /*0900*/ 	.word	0x00003aa0
        /*0904*/ 	.word	0x000000ff
        /*0908*/ 	.word	0x00000000
        /*090c*/ 	.short	0x010a
        /*090e*/ 	.byte	0x05
	.zero		1


	//   ....[129]....
        /*0910*/ 	.word	0x00003b40
        /*0914*/ 	.word	0x00000000
        /*0918*/ 	.word	0x00000000
        /*091c*/ 	.short	0x010a
        /*091e*/ 	.byte	0xff
	.zero		1


	//   ....[130]....
        /*0920*/ 	.word	0x00003c70
        /*0924*/ 	.word	0x00000000
        /*0928*/ 	.word	0x00000290
        /*092c*/ 	.short	0x010a
        /*092e*/ 	.byte	0xff
	.zero		1


	//   ....[131]....
        /*0930*/ 	.word	0x00003ce0
        /*0934*/ 	.word	0x00000004
        /*0938*/ 	.word	0x00000000
        /*093c*/ 	.short	0x0101
        /*093e*/ 	.byte	0xff
	.zero		1


	//   ....[132]....
        /*0940*/ 	.word	0x00003d00
        /*0944*/ 	.word	0x000000ff
        /*0948*/ 	.word	0x00000240
        /*094c*/ 	.short	0x010a
        /*094e*/ 	.byte	0x05
	.zero		1


	//   ....[133]....
        /*0950*/ 	.word	0x00003e20
        /*0954*/ 	.word	0x00000000
        /*0958*/ 	.word	0x00000230
        /*095c*/ 	.short	0x010a
        /*095e*/ 	.byte	0xff
	.zero		1


	//   ....[134]....
        /*0960*/ 	.word	0x00003f20
        /*0964*/ 	.word	0x00000000
        /*0968*/ 	.word	0x00000000
        /*096c*/ 	.short	0x0101
        /*096e*/ 	.byte	0xff
	.zero		1


	//   ....[135]....
        /*0970*/ 	.word	0x00003fb0
        /*0974*/ 	.word	0x000000ff
        /*0978*/ 	.word	0x00000240
        /*097c*/ 	.short	0x0106
        /*097e*/ 	.byte	0x05
	.zero		1


	//   ....[136]....
        /*0980*/ 	.word	0x00003fd0
        /*0984*/ 	.word	0x000000ff
        /*0988*/ 	.word	0x00000240
        /*098c*/ 	.short	0x010a
        /*098e*/ 	.byte	0x05
	.zero		1


	//   ....[137]....
        /*0990*/ 	.word	0x00004060
        /*0994*/ 	.word	0x000000ff
        /*0998*/ 	.word	0x00000240
        /*099c*/ 	.short	0x0106
        /*099e*/ 	.byte	0x04
	.zero		1


	//   ....[138]....
        /*09a0*/ 	.word	0x000040a0
        /*09a4*/ 	.word	0x00000000
        /*09a8*/ 	.word	0x00000240
        /*09ac*/ 	.short	0x010a
        /*09ae*/ 	.byte	0xff
	.zero		1


	//   ....[139]....
        /*09b0*/ 	.word	0x000042e0
        /*09b4*/ 	.word	0x000000ff
        /*09b8*/ 	.word	0x00000008
        /*09bc*/ 	.short	0x010a
        /*09be*/ 	.byte	0x06
	.zero		1


	//   ....[140]....
        /*09c0*/ 	.word	0x00004300
        /*09c4*/ 	.word	0x000000ff
        /*09c8*/ 	.word	0x00000008
        /*09cc*/ 	.short	0x010a
        /*09ce*/ 	.byte	0x06
	.zero		1


	//   ....[141]....
        /*09d0*/ 	.word	0x00004490
        /*09d4*/ 	.word	0x000000ff
        /*09d8*/ 	.word	0x00000008
        /*09dc*/ 	.short	0x010a
        /*09de*/ 	.byte	0x06
	.zero		1


	//   ....[142]....
        /*09e0*/ 	.word	0x000044b0
        /*09e4*/ 	.word	0x000000ff
        /*09e8*/ 	.word	0x00000008
        /*09ec*/ 	.short	0x010a
        /*09ee*/ 	.byte	0x06
	.zero		1


	//   ....[143]....
        /*09f0*/ 	.word	0x00004570
        /*09f4*/ 	.word	0x000000ff
        /*09f8*/ 	.word	0x00000000
        /*09fc*/ 	.short	0x0101
        /*09fe*/ 	.byte	0x07
	.zero		1


	//   ....[144]....
        /*0a00*/ 	.word	0x00004850
        /*0a04*/ 	.word	0x00000000
        /*0a08*/ 	.word	0x00000230
        /*0a0c*/ 	.short	0x010a
        /*0a0e*/ 	.byte	0xff
	.zero		1


	//   ....[145]....
        /*0a10*/ 	.word	0x00004910
        /*0a14*/ 	.word	0x00000000
        /*0a18*/ 	.word	0x00000000
        /*0a1c*/ 	.short	0x0101
        /*0a1e*/ 	.byte	0xff
	.zero		1


	//   ....[146]....
        /*0a20*/ 	.word	0x000049c0
        /*0a24*/ 	.word	0x000000ff
        /*0a28*/ 	.word	0x00000000
        /*0a2c*/ 	.short	0x010a
        /*0a2e*/ 	.byte	0x06
	.zero		1


	//   ....[147]....
        /*0a30*/ 	.word	0x000049d0
        /*0a34*/ 	.word	0x000000ff
        /*0a38*/ 	.word	0x00000270
        /*0a3c*/ 	.short	0x010a
        /*0a3e*/ 	.byte	0x0b
	.zero		1


	//   ....[148]....
        /*0a40*/ 	.word	0x00004a90
        /*0a44*/ 	.word	0x000000ff
        /*0a48*/ 	.word	0x00000000
        /*0a4c*/ 	.short	0x010a
        /*0a4e*/ 	.byte	0x09
	.zero		1


	//   ....[149]....
        /*0a50*/ 	.word	0x00004bd0
        /*0a54*/ 	.word	0x000000ff
        /*0a58*/ 	.word	0x00000000
        /*0a5c*/ 	.short	0x010a
        /*0a5e*/ 	.byte	0x06
	.zero		1


	//   ....[150]....
        /*0a60*/ 	.word	0x00004dd0
        /*0a64*/ 	.word	0x000000ff
        /*0a68*/ 	.word	0x00000000
        /*0a6c*/ 	.short	0x010a
        /*0a6e*/ 	.byte	0x07
	.zero		1


	//   ....[151]....
        /*0a70*/ 	.word	0x00004e60
        /*0a74*/ 	.word	0x000000ff
        /*0a78*/ 	.word	0x00000000
        /*0a7c*/ 	.short	0x010a
        /*0a7e*/ 	.byte	0x07
	.zero		1


	//   ....[152]....
        /*0a80*/ 	.word	0x00004ef0
        /*0a84*/ 	.word	0x000000ff
        /*0a88*/ 	.word	0x00000000
        /*0a8c*/ 	.short	0x010a
        /*0a8e*/ 	.byte	0x07
	.zero		1


	//   ....[153]....
        /*0a90*/ 	.word	0x00004f90
        /*0a94*/ 	.word	0x00000000
        /*0a98*/ 	.word	0x00000000
        /*0a9c*/ 	.short	0x010a
        /*0a9e*/ 	.byte	0xff
	.zero		1


	//   ....[154]....
        /*0aa0*/ 	.word	0x00004fd0
        /*0aa4*/ 	.word	0x00000000
        /*0aa8*/ 	.word	0x00000000
        /*0aac*/ 	.short	0x010a
        /*0aae*/ 	.byte	0xff
	.zero		1


	//   ....[155]....
        /*0ab0*/ 	.word	0x00005040
        /*0ab4*/ 	.word	0x000000ff
        /*0ab8*/ 	.word	0x00000000
        /*0abc*/ 	.short	0x0101
        /*0abe*/ 	.byte	0x05
	.zero		1


	//   ....[156]....
        /*0ac0*/ 	.word	0x00005080
        /*0ac4*/ 	.word	0x000000ff
        /*0ac8*/ 	.word	0x000002b0
        /*0acc*/ 	.short	0x010a
        /*0ace*/ 	.byte	0x08
	.zero		1


	//   ....[157]....
        /*0ad0*/ 	.word	0x000050d0
        /*0ad4*/ 	.word	0x000000ff
        /*0ad8*/ 	.word	0x00000000
        /*0adc*/ 	.short	0x0101
        /*0ade*/ 	.byte	0x05
	.zero		1


	//   ....[158]....
        /*0ae0*/ 	.word	0x00005500
        /*0ae4*/ 	.word	0x00000000
        /*0ae8*/ 	.word	0x00000230
        /*0aec*/ 	.short	0x010a
        /*0aee*/ 	.byte	0xff
	.zero		1


	//   ....[159]....
        /*0af0*/ 	.word	0x000055c0
        /*0af4*/ 	.word	0x00000000
        /*0af8*/ 	.word	0x00000000
        /*0afc*/ 	.short	0x0101
        /*0afe*/ 	.byte	0xff
	.zero		1


	//   ....[160]....
        /*0b00*/ 	.word	0x000058e0
        /*0b04*/ 	.word	0x000000ff
        /*0b08*/ 	.word	0x00000228
        /*0b0c*/ 	.short	0x010a
        /*0b0e*/ 	.byte	0x06
	.zero		1


	//   ....[161]....
        /*0b10*/ 	.word	0x00005ad0
        /*0b14*/ 	.word	0x000000ff
        /*0b18*/ 	.word	0x00000210
        /*0b1c*/ 	.short	0x010a
        /*0b1e*/ 	.byte	0x06
	.zero		1


	//   ....[162]....
        /*0b20*/ 	.word	0x00005ca0
        /*0b24*/ 	.word	0x000000ff
        /*0b28*/ 	.word	0x00000200
        /*0b2c*/ 	.short	0x010b
        /*0b2e*/ 	.byte	0x06
	.zero		1


	//   ....[163]....
        /*0b30*/ 	.word	0x00005d10
        /*0b34*/ 	.word	0x000000ff
        /*0b38*/ 	.word	0x00000000
        /*0b3c*/ 	.short	0x0101
        /*0b3e*/ 	.byte	0x08
	.zero		1


	//   ....[164]....
        /*0b40*/ 	.word	0x00005d40
        /*0b44*/ 	.word	0x000000ff
        /*0b48*/ 	.word	0x00000218
        /*0b4c*/ 	.short	0x010a
        /*0b4e*/ 	.byte	0x06
	.zero		1


	//   ....[165]....
        /*0b50*/ 	.word	0x00005f50
        /*0b54*/ 	.word	0x000000ff
        /*0b58*/ 	.word	0x00000208
        /*0b5c*/ 	.short	0x010b
        /*0b5e*/ 	.byte	0x06
	.zero		1


	//   ....[166]....
        /*0b60*/ 	.word	0x00005f70
        /*0b64*/ 	.word	0x000000ff
        /*0b68*/ 	.word	0x00000000
        /*0b6c*/ 	.short	0x0101
        /*0b6e*/ 	.byte	0x0d
	.zero		1


	//   ....[167]....
        /*0b70*/ 	.word	0x00005fa0
        /*0b74*/ 	.word	0x000000ff
        /*0b78*/ 	.word	0x00000210
        /*0b7c*/ 	.short	0x010a
        /*0b7e*/ 	.byte	0x06
	.zero		1


	//   ....[168]....
        /*0b80*/ 	.word	0x00005fe0
        /*0b84*/ 	.word	0x00000000
        /*0b88*/ 	.word	0x00000218
        /*0b8c*/ 	.short	0x010a
        /*0b8e*/ 	.byte	0xff
	.zero		1


	//   ....[169]....
        /*0b90*/ 	.word	0x00006320
        /*0b94*/ 	.word	0x00000000
        /*0b98*/ 	.word	0x00000230
        /*0b9c*/ 	.short	0x010a
        /*0b9e*/ 	.byte	0xff
	.zero		1


	//   ....[170]....
        /*0ba0*/ 	.word	0x00006430
        /*0ba4*/ 	.word	0x00000000
        /*0ba8*/ 	.word	0x00000000
        /*0bac*/ 	.short	0x0101
        /*0bae*/ 	.byte	0xff
	.zero		1


	//   ....[171]....
        /*0bb0*/ 	.word	0x00006e90
        /*0bb4*/ 	.word	0x00000003
        /*0bb8*/ 	.word	0x00000200
        /*0bbc*/ 	.short	0x010a
        /*0bbe*/ 	.byte	0xff
	.zero		1


	//   ....[172]....
        /*0bc0*/ 	.word	0x00006ed0
        /*0bc4*/ 	.word	0x000000ab
        /*0bc8*/ 	.word	0x00000250
        /*0bcc*/ 	.short	0x010a
        /*0bce*/ 	.byte	0xff
	.zero		1


	//   ....[173]....
        /*0bd0*/ 	.word	0x00007010
        /*0bd4*/ 	.word	0x00000003
        /*0bd8*/ 	.word	0x00000200
        /*0bdc*/ 	.short	0x010a
        /*0bde*/ 	.byte	0xff
	.zero		1


	//   ....[174]....
        /*0be0*/ 	.word	0x00007150
        /*0be4*/ 	.word	0x00000000
        /*0be8*/ 	.word	0x00000000
        /*0bec*/ 	.short	0x0101
        /*0bee*/ 	.byte	0xff
	.zero		1


	//   ....[175]....
        /*0bf0*/ 	.word	0x000071d0
        /*0bf4*/ 	.word	0x000000ab
        /*0bf8*/ 	.word	0x00000250
        /*0bfc*/ 	.short	0x010a
        /*0bfe*/ 	.byte	0xff
	.zero		1


	//   ....[176]....
        /*0c00*/ 	.word	0x00008560
        /*0c04*/ 	.word	0x0000007c
        /*0c08*/ 	.word	0x00000200
        /*0c0c*/ 	.short	0x010a
        /*0c0e*/ 	.byte	0xff
	.zero		1


	//   ....[177]....
        /*0c10*/ 	.word	0x00008630
        /*0c14*/ 	.word	0x0000007c
        /*0c18*/ 	.word	0x00000200
        /*0c1c*/ 	.short	0x010a
        /*0c1e*/ 	.byte	0xff
	.zero		1


	//   ....[178]....
        /*0c20*/ 	.word	0x00008790
        /*0c24*/ 	.word	0x00000003
        /*0c28*/ 	.word	0x00000000
        /*0c2c*/ 	.short	0x0101
        /*0c2e*/ 	.byte	0xff
	.zero		1


	//   ....[179]....
        /*0c30*/ 	.word	0x00008a70
        /*0c34*/ 	.word	0x000000ab
        /*0c38*/ 	.word	0x00000000
        /*0c3c*/ 	.short	0x0101
        /*0c3e*/ 	.byte	0xff
	.zero		1


	//   ....[180]....
        /*0c40*/ 	.word	0x00009ce0
        /*0c44*/ 	.word	0x00000003
        /*0c48*/ 	.word	0x000002a0
        /*0c4c*/ 	.short	0x010a
        /*0c4e*/ 	.byte	0xff
	.zero		1


	//   ....[181]....
        /*0c50*/ 	.word	0x00009d40
        /*0c54*/ 	.word	0x00000002
        /*0c58*/ 	.word	0x00000100
        /*0c5c*/ 	.short	0x010a
        /*0c5e*/ 	.byte	0xff
	.zero		1


	//   ....[182]....
        /*0c60*/ 	.word	0x00009da0
        /*0c64*/ 	.word	0x00000002
        /*0c68*/ 	.word	0x00000100
        /*0c6c*/ 	.short	0x010a
        /*0c6e*/ 	.byte	0xff
	.zero		1


	//   ....[183]....
        /*0c70*/ 	.word	0x00009df0
        /*0c74*/ 	.word	0x00000002
        /*0c78*/ 	.word	0x00000230
        /*0c7c*/ 	.short	0x010a
        /*0c7e*/ 	.byte	0xff
	.zero		1


	//   ....[184]....
        /*0c80*/ 	.word	0x00009e50
        /*0c84*/ 	.word	0x00000000
        /*0c88*/ 	.word	0x00000000
        /*0c8c*/ 	.short	0x010a
        /*0c8e*/ 	.byte	0xff
	.zero		1


	//   ....[185]....
        /*0c90*/ 	.word	0x00009eb0
        /*0c94*/ 	.word	0x00000000
        /*0c98*/ 	.word	0x00000000
        /*0c9c*/ 	.short	0x010a
        /*0c9e*/ 	.byte	0xff
	.zero		1


	//   ....[186]....
        /*0ca0*/ 	.word	0x00009f10
        /*0ca4*/ 	.word	0x00000000
        /*0ca8*/ 	.word	0x00000000
        /*0cac*/ 	.short	0x010a
        /*0cae*/ 	.byte	0xff
	.zero		1


	//   ....[187]....
        /*0cb0*/ 	.word	0x00009f70
        /*0cb4*/ 	.word	0x00000000
        /*0cb8*/ 	.word	0x00000000
        /*0cbc*/ 	.short	0x010a
        /*0cbe*/ 	.byte	0xff
	.zero		1


	//   ....[188]....
        /*0cc0*/ 	.word	0x00009fd0
        /*0cc4*/ 	.word	0x00000000
        /*0cc8*/ 	.word	0x00000000
        /*0ccc*/ 	.short	0x010a
        /*0cce*/ 	.byte	0xff
	.zero		1


	//   ....[189]....
        /*0cd0*/ 	.word	0x0000a030
        /*0cd4*/ 	.word	0x00000000
        /*0cd8*/ 	.word	0x00000000
        /*0cdc*/ 	.short	0x010a
        /*0cde*/ 	.byte	0xff
	.zero		1


	//   ....[190]....
        /*0ce0*/ 	.word	0x0000a090
        /*0ce4*/ 	.word	0x00000000
        /*0ce8*/ 	.word	0x00000000
        /*0cec*/ 	.short	0x010a
        /*0cee*/ 	.byte	0xff
	.zero		1


	//   ....[191]....
        /*0cf0*/ 	.word	0x0000a0f0
        /*0cf4*/ 	.word	0x00000000
        /*0cf8*/ 	.word	0x00000000
        /*0cfc*/ 	.short	0x010a
        /*0cfe*/ 	.byte	0xff
	.zero		1


	//   ....[192]....
        /*0d00*/ 	.word	0x0000a150
        /*0d04*/ 	.word	0x00000000
        /*0d08*/ 	.word	0x00000000
        /*0d0c*/ 	.short	0x010a
        /*0d0e*/ 	.byte	0xff
	.zero		1


	//   ....[193]....
        /*0d10*/ 	.word	0x0000a1b0
        /*0d14*/ 	.word	0x00000000
        /*0d18*/ 	.word	0x00000000
        /*0d1c*/ 	.short	0x010a
        /*0d1e*/ 	.byte	0xff
	.zero		1


	//   ....[194]....
        /*0d20*/ 	.word	0x0000a210
        /*0d24*/ 	.word	0x00000000
        /*0d28*/ 	.word	0x00000000
        /*0d2c*/ 	.short	0x010a
        /*0d2e*/ 	.byte	0xff
	.zero		1


	//   ....[195]....
        /*0d30*/ 	.word	0x0000a270
        /*0d34*/ 	.word	0x00000000
        /*0d38*/ 	.word	0x00000000
        /*0d3c*/ 	.short	0x010a
        /*0d3e*/ 	.byte	0xff
	.zero		1


	//   ....[196]....
        /*0d40*/ 	.word	0x0000a2d0
        /*0d44*/ 	.word	0x00000000
        /*0d48*/ 	.word	0x00000000
        /*0d4c*/ 	.short	0x010a
        /*0d4e*/ 	.byte	0xff
	.zero		1


	//   ....[197]....
        /*0d50*/ 	.word	0x0000a330
        /*0d54*/ 	.word	0x00000000
        /*0d58*/ 	.word	0x00000000
        /*0d5c*/ 	.short	0x010a
        /*0d5e*/ 	.byte	0xff
	.zero		1


	//   ....[198]....
        /*0d60*/ 	.word	0x0000a390
        /*0d64*/ 	.word	0x00000000
        /*0d68*/ 	.word	0x00000000
        /*0d6c*/ 	.short	0x010a
        /*0d6e*/ 	.byte	0xff
	.zero		1


	//   ....[199]....
        /*0d70*/ 	.word	0x0000a3f0
        /*0d74*/ 	.word	0x00000000
        /*0d78*/ 	.word	0x00000000
        /*0d7c*/ 	.short	0x010a
        /*0d7e*/ 	.byte	0xff
	.zero		1


	//   ....[200]....
        /*0d80*/ 	.word	0x0000a450
        /*0d84*/ 	.word	0x00000000
        /*0d88*/ 	.word	0x00000000
        /*0d8c*/ 	.short	0x010a
        /*0d8e*/ 	.byte	0xff
	.zero		1


	//   ....[201]....
        /*0d90*/ 	.word	0x0000a4b0
        /*0d94*/ 	.word	0x00000000
        /*0d98*/ 	.word	0x00000000
        /*0d9c*/ 	.short	0x010a
        /*0d9e*/ 	.byte	0xff
	.zero		1


	//   ....[202]....
        /*0da0*/ 	.word	0x0000a510
        /*0da4*/ 	.word	0x00000000
        /*0da8*/ 	.word	0x00000000
        /*0dac*/ 	.short	0x010a
        /*0dae*/ 	.byte	0xff
	.zero		1


	//   ....[203]....
        /*0db0*/ 	.word	0x0000a570
        /*0db4*/ 	.word	0x00000000
        /*0db8*/ 	.word	0x00000000
        /*0dbc*/ 	.short	0x010a
        /*0dbe*/ 	.byte	0xff
	.zero		1


	//   ....[204]....
        /*0dc0*/ 	.word	0x0000a5d0
        /*0dc4*/ 	.word	0x00000000
        /*0dc8*/ 	.word	0x00000000
        /*0dcc*/ 	.short	0x010a
        /*0dce*/ 	.byte	0xff
	.zero		1


	//   ....[205]....
        /*0dd0*/ 	.word	0x0000a630
        /*0dd4*/ 	.word	0x00000000
        /*0dd8*/ 	.word	0x00000000
        /*0ddc*/ 	.short	0x010a
        /*0dde*/ 	.byte	0xff
	.zero		1


	//   ....[206]....
        /*0de0*/ 	.word	0x0000a690
        /*0de4*/ 	.word	0x00000000
        /*0de8*/ 	.word	0x00000000
        /*0dec*/ 	.short	0x010a
        /*0dee*/ 	.byte	0xff
	.zero		1


	//   ....[207]....
        /*0df0*/ 	.word	0x0000a6f0
        /*0df4*/ 	.word	0x00000000
        /*0df8*/ 	.word	0x00000000
        /*0dfc*/ 	.short	0x010a
        /*0dfe*/ 	.byte	0xff
	.zero		1


	//   ....[208]....
        /*0e00*/ 	.word	0x0000a750
        /*0e04*/ 	.word	0x00000000
        /*0e08*/ 	.word	0x00000000
        /*0e0c*/ 	.short	0x010a
        /*0e0e*/ 	.byte	0xff
	.zero		1


	//   ....[209]....
        /*0e10*/ 	.word	0x0000a7b0
        /*0e14*/ 	.word	0x00000000
        /*0e18*/ 	.word	0x00000000
        /*0e1c*/ 	.short	0x010a
        /*0e1e*/ 	.byte	0xff
	.zero		1


	//   ....[210]....
        /*0e20*/ 	.word	0x0000a810
        /*0e24*/ 	.word	0x00000000
        /*0e28*/ 	.word	0x00000000
        /*0e2c*/ 	.short	0x010a
        /*0e2e*/ 	.byte	0xff
	.zero		1


	//   ....[211]....
        /*0e30*/ 	.word	0x0000a870
        /*0e34*/ 	.word	0x00000000
        /*0e38*/ 	.word	0x00000000
        /*0e3c*/ 	.short	0x010a
        /*0e3e*/ 	.byte	0xff
	.zero		1


	//   ....[212]....
        /*0e40*/ 	.word	0x0000a8d0
        /*0e44*/ 	.word	0x00000000
        /*0e48*/ 	.word	0x00000000
        /*0e4c*/ 	.short	0x010a
        /*0e4e*/ 	.byte	0xff
	.zero		1


	//   ....[213]....
        /*0e50*/ 	.word	0x0000a930
        /*0e54*/ 	.word	0x00000000
        /*0e58*/ 	.word	0x00000000
        /*0e5c*/ 	.short	0x010a
        /*0e5e*/ 	.byte	0xff
	.zero		1


	//   ....[214]....
        /*0e60*/ 	.word	0x0000a990
        /*0e64*/ 	.word	0x00000000
        /*0e68*/ 	.word	0x00000000
        /*0e6c*/ 	.short	0x010a
        /*0e6e*/ 	.byte	0xff
	.zero		1


	//   ....[215]....
        /*0e70*/ 	.word	0x0000a9e0
        /*0e74*/ 	.word	0x00000000
        /*0e78*/ 	.word	0x00000290
        /*0e7c*/ 	.short	0x010a
        /*0e7e*/ 	.byte	0xff
	.zero		1


	//   ....[216]....
        /*0e80*/ 	.word	0x0000aa40
        /*0e84*/ 	.word	0x00000000
        /*0e88*/ 	.word	0x00000240
        /*0e8c*/ 	.short	0x010a
        /*0e8e*/ 	.byte	0xff
	.zero		1


	//   ....[217]....
        /*0e90*/ 	.word	0x0000aa90
        /*0e94*/ 	.word	0x00000000
        /*0e98*/ 	.word	0x00000230
        /*0e9c*/ 	.short	0x010a
        /*0e9e*/ 	.byte	0xff
	.zero		1


	//   ....[218]....
        /*0ea0*/ 	.word	0x0000aaf0
        /*0ea4*/ 	.word	0x00000000
        /*0ea8*/ 	.word	0x00000240
        /*0eac*/ 	.short	0x010a
        /*0eae*/ 	.byte	0xff
	.zero		1


	//   ....[219]....
        /*0eb0*/ 	.word	0x0000ab50
        /*0eb4*/ 	.word	0x00000004
        /*0eb8*/ 	.word	0x00000008
        /*0ebc*/ 	.short	0x010a
        /*0ebe*/ 	.byte	0xff
	.zero		1


	//   ....[220]....
        /*0ec0*/ 	.word	0x0000ac30
        /*0ec4*/ 	.word	0x00000002
        /*0ec8*/ 	.word	0x00000008
        /*0ecc*/ 	.short	0x010a
        /*0ece*/ 	.byte	0xff
	.zero		1


	//   ....[221]....
        /*0ed0*/ 	.word	0x0000ac80
        /*0ed4*/ 	.word	0x00000000
        /*0ed8*/ 	.word	0x00000230
        /*0edc*/ 	.short	0x010a
        /*0ede*/ 	.byte	0xff
	.zero		1


	//   ....[222]....
        /*0ee0*/ 	.word	0x0000ace0
        /*0ee4*/ 	.word	0x00000000
        /*0ee8*/ 	.word	0x00000270
        /*0eec*/ 	.short	0x010a
        /*0eee*/ 	.byte	0xff
	.zero		1


	//   ....[223]....
        /*0ef0*/ 	.word	0x0000ad40
        /*0ef4*/ 	.word	0x00000000
        /*0ef8*/ 	.word	0x00000000
        /*0efc*/ 	.short	0x010a
        /*0efe*/ 	.byte	0xff
	.zero		1


	//   ....[224]....
        /*0f00*/ 	.word	0x0000ada0
        /*0f04*/ 	.word	0x00000000
        /*0f08*/ 	.word	0x00000000
        /*0f0c*/ 	.short	0x010a
        /*0f0e*/ 	.byte	0xff
	.zero		1


	//   ....[225]....
        /*0f10*/ 	.word	0x0000ae00
        /*0f14*/ 	.word	0x00000000
        /*0f18*/ 	.word	0x00000000
        /*0f1c*/ 	.short	0x010a
        /*0f1e*/ 	.byte	0xff
	.zero		1


	//   ....[226]....
        /*0f20*/ 	.word	0x0000ae60
        /*0f24*/ 	.word	0x00000000
        /*0f28*/ 	.word	0x00000000
        /*0f2c*/ 	.short	0x010a
        /*0f2e*/ 	.byte	0xff
	.zero		1


	//   ....[227]....
        /*0f30*/ 	.word	0x0000aec0
        /*0f34*/ 	.word	0x00000000
        /*0f38*/ 	.word	0x000002b0
        /*0f3c*/ 	.short	0x010a
        /*0f3e*/ 	.byte	0xff
	.zero		1


	//   ....[228]....
        /*0f40*/ 	.word	0x0000af10
        /*0f44*/ 	.word	0x00000000
        /*0f48*/ 	.word	0x00000230
        /*0f4c*/ 	.short	0x010a
        /*0f4e*/ 	.byte	0xff
	.zero		1


	//   ....[229]....
        /*0f50*/ 	.word	0x0000af70
        /*0f54*/ 	.word	0x00000000
        /*0f58*/ 	.word	0x00000228
        /*0f5c*/ 	.short	0x010a
        /*0f5e*/ 	.byte	0xff
	.zero		1


	//   ....[230]....
        /*0f60*/ 	.word	0x0000afd0
        /*0f64*/ 	.word	0x00000003
        /*0f68*/ 	.word	0x00000210
        /*0f6c*/ 	.short	0x010a
        /*0f6e*/ 	.byte	0xff
	.zero		1


	//   ....[231]....
        /*0f70*/ 	.word	0x0000b030
        /*0f74*/ 	.word	0x00000003
        /*0f78*/ 	.word	0x00000218
        /*0f7c*/ 	.short	0x010a
        /*0f7e*/ 	.byte	0xff
	.zero		1


	//   ....[232]....
        /*0f80*/ 	.word	0x0000b090
        /*0f84*/ 	.word	0x00000000
        /*0f88*/ 	.word	0x00000210
        /*0f8c*/ 	.short	0x010a
        /*0f8e*/ 	.byte	0xff
	.zero		1


	//   ....[233]....
        /*0f90*/ 	.word	0x0000b0e0
        /*0f94*/ 	.word	0x00000000
        /*0f98*/ 	.word	0x00000230
        /*0f9c*/ 	.short	0x010a
        /*0f9e*/ 	.byte	0xff
	.zero		1


	//   ....[234]....
        /*0fa0*/ 	.word	0x0000b130
        /*0fa4*/ 	.word	0x00000003
        /*0fa8*/ 	.word	0x00000200
        /*0fac*/ 	.short	0x010a
        /*0fae*/ 	.byte	0xff
	.zero		1


	//   ....[235]....
        /*0fb0*/ 	.word	0x0000b180
        /*0fb4*/ 	.word	0x000000ab
        /*0fb8*/ 	.word	0x00000250
        /*0fbc*/ 	.short	0x010a
        /*0fbe*/ 	.byte	0xff
	.zero		1


	//   ....[236]....
        /*0fc0*/ 	.word	0x0000b1d0
        /*0fc4*/ 	.word	0x0000007c
        /*0fc8*/ 	.word	0x00000200
        /*0fcc*/ 	.short	0x010a
        /*0fce*/ 	.byte	0xff
	.zero		1


	//----- nvinfo : EIATTR_NUM_MBARRIERS
	.align		4
.L_47:
        /*0fd0*/ 	.byte	0x03, 0x38
        /*0fd2*/ 	.short	0x0057


	//----- nvinfo : EIATTR_EXIT_INSTR_OFFSETS
	.align		4
        /*0fd4*/ 	.byte	0x04, 0x1c
        /*0fd6*/ 	.short	(.L_49 - .L_48)


	//   ....[0]....
.L_48:
        /*0fd8*/ 	.word	0x00003b70


	//   ....[1]....
        /*0fdc*/ 	.word	0x00004070


	//   ....[2]....
        /*0fe0*/ 	.word	0x000040d0


	//   ....[3]....
        /*0fe4*/ 	.word	0x00005300


	//   ....[4]....
        /*0fe8*/ 	.word	0x00006010


	//   ....[5]....
        /*0fec*/ 	.word	0x00006050


	//   ....[6]....
        /*0ff0*/ 	.word	0x00009cd0


	//----- nvinfo : EIATTR_MAX_THREADS
	.align		4
.L_49:
        /*0ff4*/ 	.byte	0x04, 0x05
        /*0ff6*/ 	.short	(.L_51 - .L_50)
.L_50:
        /*0ff8*/ 	.word	0x00000100
        /*0ffc*/ 	.word	0x00000001
        /*1000*/ 	.word	0x00000001


	//----- nvinfo : EIATTR_CRS_STACK_SIZE
	.align		4
.L_51:
        /*1004*/ 	.byte	0x04, 0x1e
        /*1006*/ 	.short	(.L_53 - .L_52)
.L_52:
        /*1008*/ 	.word	0x00000000


	//----- nvinfo : EIATTR_CBANK_PARAM_SIZE
	.align		4
.L_53:
        /*100c*/ 	.byte	0x03, 0x19
        /*100e*/ 	.short	0x0800


	//----- nvinfo : EIATTR_PARAM_CBANK
	.align		4
        /*1010*/ 	.byte	0x04, 0x0a
        /*1012*/ 	.short	(.L_55 - .L_54)
	.align		4
.L_54:
        /*1014*/ 	.word	index@(.nv.constant0._ZN7cutlass13device_kernelINS_4gemm6kernel13GemmUniversalIN4cute5tupleIJiiiiEEENS1_10collective13CollectiveMmaINS1_35MainloopSm100TmaUmmaWarpSpecializedILi32ELi2ELi4ENS5_IJNS4_1CILi2EEENSA_ILi1EEESC_EEEEENS5_IJNSA_ILi256EEENSA_ILi128EEENSA_ILi32EEEEEEaNS5_IJlSC_lEEEaSJ_NS4_8TiledMMAINS4_8MMA_AtomIJNS4_21SM100_MMA_S8_2x1SM_SSIaaiLi256ELi128ELNS4_4UMMA5MajorE0ELSO_0ELNSN_8SaturateE0EEEEEENS4_6LayoutINS5_IJSC_SC_SC_EEENS5_IJNSA_ILi0EEESU_SU_EEEEENS5_IJNS4_10UnderscoreESX_SX_EEEEENS4_18SM100_TMA_2SM_LOADENS4_14ComposedLayoutINS4_7SwizzleILi1ELi4ELi3EEENS4_18smem_ptr_flag_bitsILi8EEENSS_INS5_IJNSA_ILi8EEESH_EEENS5_IJSH_SC_EEEEEEEvNS4_8identityES10_S1A_vS1B_EENS_8epilogue10collective18CollectiveEpilogueINS1D_23Sm100TmaWarpSpecializedILi2ELi2ELi64ELb0ELb0EEEJNS5_IJSG_SG_SH_EEENS5_IJNSS_ISG_SC_EENSS_INSA_ILi64EEESC_EEEEEaSJ_aSJ_NS1D_6fusion15FusionCallbacksIS1H_NS1N_17LinearCombinationIaiaiLNS_15FloatRoundStyleE2EEES1I_S1M_JEEENS4_5SM1004TMEM4LOAD26SM100_TMEM_LOAD_32dp32b64xENS4_13SM90_TMA_LOADENS11_INS12_ILi2ELi4ELi3EEES15_NSS_INS5_IJS16_S1K_EEENS5_IJS1K_SC_EEEEEEENS4_39AutoVectorizingCopyWithAssumedAlignmentILi128EEENS4_14SM90_TMA_STOREES22_S24_S24_EEEvvEEEEvNT_6ParamsE)
        /*1018*/ 	.short	0x0380
        /*101a*/ 	.short	0x0800


	//----- nvinfo : EIATTR_SW_WAR
	.align		4
.L_55:
        /*101c*/ 	.byte	0x04, 0x36
        /*101e*/ 	.short	(.L_57 - .L_56)
.L_56:
        /*1020*/ 	.word	0x00000008
.L_57:


//--------------------- .nv.callgraph             --------------------------
	.section	.nv.callgraph,"",@"SHT_CUDA_CALLGRAPH"
	.align	4
	.sectionentsize	8
	.align		4
        /*0000*/ 	.word	0x00000000
	.align		4
        /*0004*/ 	.word	0xffffffff
	.align		4
        /*0008*/ 	.word	index@(_ZN7cutlass13device_kernelINS_4gemm6kernel13GemmUniversalIN4cute5tupleIJiiiiEEENS1_10collective13CollectiveMmaINS1_35MainloopSm100TmaUmmaWarpSpecializedILi32ELi2ELi4ENS5_IJNS4_1CILi2EEENSA_ILi1EEESC_EEEEENS5_IJNSA_ILi256EEENSA_ILi128EEENSA_ILi32EEEEEEaNS5_IJlSC_lEEEaSJ_NS4_8TiledMMAINS4_8MMA_AtomIJNS4_21SM100_MMA_S8_2x1SM_SSIaaiLi256ELi128ELNS4_4UMMA5MajorE0ELSO_0ELNSN_8SaturateE0EEEEEENS4_6LayoutINS5_IJSC_SC_SC_EEENS5_IJNSA_ILi0EEESU_SU_EEEEENS5_IJNS4_10UnderscoreESX_SX_EEEEENS4_18SM100_TMA_2SM_LOADENS4_14ComposedLayoutINS4_7SwizzleILi1ELi4ELi3EEENS4_18smem_ptr_flag_bitsILi8EEENSS_INS5_IJNSA_ILi8EEESH_EEENS5_IJSH_SC_EEEEEEEvNS4_8identityES10_S1A_vS1B_EENS_8epilogue10collective18CollectiveEpilogueINS1D_23Sm100TmaWarpSpecializedILi2ELi2ELi64ELb0ELb0EEEJNS5_IJSG_SG_SH_EEENS5_IJNSS_ISG_SC_EENSS_INSA_ILi64EEESC_EEEEEaSJ_aSJ_NS1D_6fusion15FusionCallbacksIS1H_NS1N_17LinearCombinationIaiaiLNS_15FloatRoundStyleE2EEES1I_S1M_JEEENS4_5SM1004TMEM4LOAD26SM100_TMEM_LOAD_32dp32b64xENS4_13SM90_TMA_LOADENS11_INS12_ILi2ELi4ELi3EEES15_NSS_INS5_IJS16_S1K_EEENS5_IJS1K_SC_EEEEEEENS4_39AutoVectorizingCopyWithAssumedAlignmentILi128EEENS4_14SM90_TMA_STOREES22_S24_S24_EEEvvEEEEvNT_6ParamsE)
	.align		4
        /*000c*/ 	.word	index@(__assertfail)
	.align		4
        /*0010*/ 	.word	0x00000000
	.align		4
        /*0014*/ 	.word	0xfffffffe
	.align		4
        /*0018*/ 	.word	0x00000000
	.align		4
        /*001c*/ 	.word	0xfffffffd
	.align		4
        /*0020*/ 	.word	0x00000000
	.align		4
        /*0024*/ 	.word	0xfffffffc


//--------------------- .nv.constant4             --------------------------
	.section	.nv.constant4,"a",@progbits
	.align	8
	.align		8
.nv.constant4:
        /*0000*/ 	.dword	__assertfail
	.align		8
        /*0008*/ 	.dword	__unnamed_1
	.align		8
        /*0010*/ 	.dword	__unnamed_2
	.align		8
        /*0018*/ 	.dword	_ZN39_INTERNAL_32424880_4_k_cu_b1f13842_92744cuda3std3__45__cpo5beginE
	.align		8
        /*0020*/ 	.dword	_ZN39_INTERNAL_32424880_4_k_cu_b1f13842_92744cuda3std3__45__cpo3endE
	.align		8
        /*0028*/ 	.dword	_ZN39_INTERNAL_32424880_4_k_cu_b1f13842_92744cuda3std3__45__cpo6cbeginE
	.align		8
        /*0030*/ 	.dword	_ZN39_INTERNAL_32424880_4_k_cu_b1f13842_92744cuda3std3__45__cpo4cendE
	.align		8
        /*0038*/ 	.dword	_ZN39_INTERNAL_32424880_4_k_cu_b1f13842_92744cuda3std3__441_GLOBAL__N__32424880_4_k_cu_b1f13842_92746ignoreE
	.align		8
        /*0040*/ 	.dword	_ZN39_INTERNAL_32424880_4_k_cu_b1f13842_92744cuda3std3__419piecewise_constructE
	.align		8
        /*0048*/ 	.dword	_ZN39_INTERNAL_32424880_4_k_cu_b1f13842_92744cuda3std3__48in_placeE
	.align		8
        /*0050*/ 	.dword	_ZN39_INTERNAL_32424880_4_k_cu_b1f13842_92744cuda3std6ranges3__45__cpo4swapE
	.align		8
        /*0058*/ 	.dword	_ZN39_INTERNAL_32424880_4_k_cu_b1f13842_92744cuda3std6ranges3__45__cpo9iter_moveE
	.align		8
        /*0060*/ 	.dword	_ZN39_INTERNAL_32424880_4_k_cu_b1f13842_92744cute7productE
	.align		8
        /*0068*/ 	.dword	_ZN39_INTERNAL_32424880_4_k_cu_b1f13842_92744cute1_E
	.align		8
        /*0070*/ 	.dword	$str$25
	.align		8
        /*0078*/ 	.dword	$str$26
	.align		8
        /*0080*/ 	.dword	$str$27
	.align		8
        /*0088*/ 	.dword	$str$28


//--------------------- .text._ZN7cutlass13device_kernelINS_4gemm6kernel13GemmUniversalIN4cute5tupleIJiiiiEEENS1_10collective13CollectiveMmaINS1_35MainloopSm100TmaUmmaWarpSpecializedILi32ELi2ELi4ENS5_IJNS4_1CILi2EEENSA_ILi1EEESC_EEEEENS5_IJNSA_ILi256EEENSA_ILi128EEENSA_ILi32EEEEEEaNS5_IJlSC_lEEEaSJ_NS4_8TiledMMAINS4_8MMA_AtomIJNS4_21SM100_MMA_S8_2x1SM_SSIaaiLi256ELi128ELNS4_4UMMA5MajorE0ELSO_0ELNSN_8SaturateE0EEEEEENS4_6LayoutINS5_IJSC_SC_SC_EEENS5_IJNSA_ILi0EEESU_SU_EEEEENS5_IJNS4_10UnderscoreESX_SX_EEEEENS4_18SM100_TMA_2SM_LOADENS4_14ComposedLayoutINS4_7SwizzleILi1ELi4ELi3EEENS4_18smem_ptr_flag_bitsILi8EEENSS_INS5_IJNSA_ILi8EEESH_EEENS5_IJSH_SC_EEEEEEEvNS4_8identityES10_S1A_vS1B_EENS_8epilogue10collective18CollectiveEpilogueINS1D_23Sm100TmaWarpSpecializedILi2ELi2ELi64ELb0ELb0EEEJNS5_IJSG_SG_SH_EEENS5_IJNSS_ISG_SC_EENSS_INSA_ILi64EEESC_EEEEEaSJ_aSJ_NS1D_6fusion15FusionCallbacksIS1H_NS1N_17LinearCombinationIaiaiLNS_15FloatRoundStyleE2EEES1I_S1M_JEEENS4_5SM1004TMEM4LOAD26SM100_TMEM_LOAD_32dp32b64xENS4_13SM90_TMA_LOADENS11_INS12_ILi2ELi4ELi3EEES15_NSS_INS5_IJS16_S1K_EEENS5_IJS1K_SC_EEEEEEENS4_39AutoVectorizingCopyWithAssumedAlignmentILi128EEENS4_14SM90_TMA_STOREES22_S24_S24_EEEvvEEEEvNT_6ParamsE --------------------------
	.section	.text._ZN7cutlass13device_kernelINS_4gemm6kernel13GemmUniversalIN4cute5tupleIJiiiiEEENS1_10collective13CollectiveMmaINS1_35MainloopSm100TmaUmmaWarpSpecializedILi32ELi2ELi4ENS5_IJNS4_1CILi2EEENSA_ILi1EEESC_EEEEENS5_IJNSA_ILi256EEENSA_ILi128EEENSA_ILi32EEEEEEaNS5_IJlSC_lEEEaSJ_NS4_8TiledMMAINS4_8MMA_AtomIJNS4_21SM100_MMA_S8_2x1SM_SSIaaiLi256ELi128ELNS4_4UMMA5MajorE0ELSO_0ELNSN_8SaturateE0EEEEEENS4_6LayoutINS5_IJSC_SC_SC_EEENS5_IJNSA_ILi0EEESU_SU_EEEEENS5_IJNS4_10UnderscoreESX_SX_EEEEENS4_18SM100_TMA_2SM_LOADENS4_14ComposedLayoutINS4_7SwizzleILi1ELi4ELi3EEENS4_18smem_ptr_flag_bitsILi8EEENSS_INS5_IJNSA_ILi8EEESH_EEENS5_IJSH_SC_EEEEEEEvNS4_8identityES10_S1A_vS1B_EENS_8epilogue10collective18CollectiveEpilogueINS1D_23Sm100TmaWarpSpecializedILi2ELi2ELi64ELb0ELb0EEEJNS5_IJSG_SG_SH_EEENS5_IJNSS_ISG_SC_EENSS_INSA_ILi64EEESC_EEEEEaSJ_aSJ_NS1D_6fusion15FusionCallbacksIS1H_NS1N_17LinearCombinationIaiaiLNS_15FloatRoundStyleE2EEES1I_S1M_JEEENS4_5SM1004TMEM4LOAD26SM100_TMEM_LOAD_32dp32b64xENS4_13SM90_TMA_LOADENS11_INS12_ILi2ELi4ELi3EEES15_NSS_INS5_IJS16_S1K_EEENS5_IJS1K_SC_EEEEEEENS4_39AutoVectorizingCopyWithAssumedAlignmentILi128EEENS4_14SM90_TMA_STOREES22_S24_S24_EEEvvEEEEvNT_6ParamsE,"ax",@progbits
	.align	128
.text._ZN7cutlass13device_kernelINS_4gemm6kernel13GemmUniversalIN4cute5tupleIJiiiiEEENS1_10collective13CollectiveMmaINS1_35MainloopSm100TmaUmmaWarpSpecializedILi32ELi2ELi4ENS5_IJNS4_1CILi2EEENSA_ILi1EEESC_EEEEENS5_IJNSA_ILi256EEENSA_ILi128EEENSA_ILi32EEEEEEaNS5_IJlSC_lEEEaSJ_NS4_8TiledMMAINS4_8MMA_AtomIJNS4_21SM100_MMA_S8_2x1SM_SSIaaiLi256ELi128ELNS4_4UMMA5MajorE0ELSO_0ELNSN_8SaturateE0EEEEEENS4_6LayoutINS5_IJSC_SC_SC_EEENS5_IJNSA_ILi0EEESU_SU_EEEEENS5_IJNS4_10UnderscoreESX_SX_EEEEENS4_18SM100_TMA_2SM_LOADENS4_14ComposedLayoutINS4_7SwizzleILi1ELi4ELi3EEENS4_18smem_ptr_flag_bitsILi8EEENSS_INS5_IJNSA_ILi8EEESH_EEENS5_IJSH_SC_EEEEEEEvNS4_8identityES10_S1A_vS1B_EENS_8epilogue10collective18CollectiveEpilogueINS1D_23Sm100TmaWarpSpecializedILi2ELi2ELi64ELb0ELb0EEEJNS5_IJSG_SG_SH_EEENS5_IJNSS_ISG_SC_EENSS_INSA_ILi64EEESC_EEEEEaSJ_aSJ_NS1D_6fusion15FusionCallbacksIS1H_NS1N_17LinearCombinationIaiaiLNS_15FloatRoundStyleE2EEES1I_S1M_JEEENS4_5SM1004TMEM4LOAD26SM100_TMEM_LOAD_32dp32b64xENS4_13SM90_TMA_LOADENS11_INS12_ILi2ELi4ELi3EEES15_NSS_INS5_IJS16_S1K_EEENS5_IJS1K_SC_EEEEEEENS4_39AutoVectorizingCopyWithAssumedAlignmentILi128EEENS4_14SM90_TMA_STOREES22_S24_S24_EEEvvEEEEvNT_6ParamsE:
        .type           _ZN7cutlass13device_kernelINS_4gemm6kernel13GemmUniversalIN4cute5tupleIJiiiiEEENS1_10collective13CollectiveMmaINS1_35MainloopSm100TmaUmmaWarpSpecializedILi32ELi2ELi4ENS5_IJNS4_1CILi2EEENSA_ILi1EEESC_EEEEENS5_IJNSA_ILi256EEENSA_ILi128EEENSA_ILi32EEEEEEaNS5_IJlSC_lEEEaSJ_NS4_8TiledMMAINS4_8MMA_AtomIJNS4_21SM100_MMA_S8_2x1SM_SSIaaiLi256ELi128ELNS4_4UMMA5MajorE0ELSO_0ELNSN_8SaturateE0EEEEEENS4_6LayoutINS5_IJSC_SC_SC_EEENS5_IJNSA_ILi0EEESU_SU_EEEEENS5_IJNS4_10UnderscoreESX_SX_EEEEENS4_18SM100_TMA_2SM_LOADENS4_14ComposedLayoutINS4_7SwizzleILi1ELi4ELi3EEENS4_18smem_ptr_flag_bitsILi8EEENSS_INS5_IJNSA_ILi8EEESH_EEENS5_IJSH_SC_EEEEEEEvNS4_8identityES10_S1A_vS1B_EENS_8epilogue10collective18CollectiveEpilogueINS1D_23Sm100TmaWarpSpecializedILi2ELi2ELi64ELb0ELb0EEEJNS5_IJSG_SG_SH_EEENS5_IJNSS_ISG_SC_EENSS_INSA_ILi64EEESC_EEEEEaSJ_aSJ_NS1D_6fusion15FusionCallbacksIS1H_NS1N_17LinearCombinationIaiaiLNS_15FloatRoundStyleE2EEES1I_S1M_JEEENS4_5SM1004TMEM4LOAD26SM100_TMEM_LOAD_32dp32b64xENS4_13SM90_TMA_LOADENS11_INS12_ILi2ELi4ELi3EEES15_NSS_INS5_IJS16_S1K_EEENS5_IJS1K_SC_EEEEEEENS4_39AutoVectorizingCopyWithAssumedAlignmentILi128EEENS4_14SM90_TMA_STOREES22_S24_S24_EEEvvEEEEvNT_6ParamsE,@function
        .size           _ZN7cutlass13device_kernelINS_4gemm6kernel13GemmUniversalIN4cute5tupleIJiiiiEEENS1_10collective13CollectiveMmaINS1_35MainloopSm100TmaUmmaWarpSpecializedILi32ELi2ELi4ENS5_IJNS4_1CILi2EEENSA_ILi1EEESC_EEEEENS5_IJNSA_ILi256EEENSA_ILi128EEENSA_ILi32EEEEEEaNS5_IJlSC_lEEEaSJ_NS4_8TiledMMAINS4_8MMA_AtomIJNS4_21SM100_MMA_S8_2x1SM_SSIaaiLi256ELi128ELNS4_4UMMA5MajorE0ELSO_0ELNSN_8SaturateE0EEEEEENS4_6LayoutINS5_IJSC_SC_SC_EEENS5_IJNSA_ILi0EEESU_SU_EEEEENS5_IJNS4_10UnderscoreESX_SX_EEEEENS4_18SM100_TMA_2SM_LOADENS4_14ComposedLayoutINS4_7SwizzleILi1ELi4ELi3EEENS4_18smem_ptr_flag_bitsILi8EEENSS_INS5_IJNSA_ILi8EEESH_EEENS5_IJSH_SC_EEEEEEEvNS4_8identityES10_S1A_vS1B_EENS_8epilogue10collective18CollectiveEpilogueINS1D_23Sm100TmaWarpSpecializedILi2ELi2ELi64ELb0ELb0EEEJNS5_IJSG_SG_SH_EEENS5_IJNSS_ISG_SC_EENSS_INSA_ILi64EEESC_EEEEEaSJ_aSJ_NS1D_6fusion15FusionCallbacksIS1H_NS1N_17LinearCombinationIaiaiLNS_15FloatRoundStyleE2EEES1I_S1M_JEEENS4_5SM1004TMEM4LOAD26SM100_TMEM_LOAD_32dp32b64xENS4_13SM90_TMA_LOADENS11_INS12_ILi2ELi4ELi3EEES15_NSS_INS5_IJS16_S1K_EEENS5_IJS1K_SC_EEEEEEENS4_39AutoVectorizingCopyWithAssumedAlignmentILi128EEENS4_14SM90_TMA_STOREES22_S24_S24_EEEvvEEEEvNT_6ParamsE,(.L_x_248 - _ZN7cutlass13device_kernelINS_4gemm6kernel13GemmUniversalIN4cute5tupleIJiiiiEEENS1_10collective13CollectiveMmaINS1_35MainloopSm100TmaUmmaWarpSpecializedILi32ELi2ELi4ENS5_IJNS4_1CILi2EEENSA_ILi1EEESC_EEEEENS5_IJNSA_ILi256EEENSA_ILi128EEENSA_ILi32EEEEEEaNS5_IJlSC_lEEEaSJ_NS4_8TiledMMAINS4_8MMA_AtomIJNS4_21SM100_MMA_S8_2x1SM_SSIaaiLi256ELi128ELNS4_4UMMA5MajorE0ELSO_0ELNSN_8SaturateE0EEEEEENS4_6LayoutINS5_IJSC_SC_SC_EEENS5_IJNSA_ILi0EEESU_SU_EEEEENS5_IJNS4_10UnderscoreESX_SX_EEEEENS4_18SM100_TMA_2SM_LOADENS4_14ComposedLayoutINS4_7SwizzleILi1ELi4ELi3EEENS4_18smem_ptr_flag_bitsILi8EEENSS_INS5_IJNSA_ILi8EEESH_EEENS5_IJSH_SC_EEEEEEEvNS4_8identityES10_S1A_vS1B_EENS_8epilogue10collective18CollectiveEpilogueINS1D_23Sm100TmaWarpSpecializedILi2ELi2ELi64ELb0ELb0EEEJNS5_IJSG_SG_SH_EEENS5_IJNSS_ISG_SC_EENSS_INSA_ILi64EEESC_EEEEEaSJ_aSJ_NS1D_6fusion15FusionCallbacksIS1H_NS1N_17LinearCombinationIaiaiLNS_15FloatRoundStyleE2EEES1I_S1M_JEEENS4_5SM1004TMEM4LOAD26SM100_TMEM_LOAD_32dp32b64xENS4_13SM90_TMA_LOADENS11_INS12_ILi2ELi4ELi3EEES15_NSS_INS5_IJS16_S1K_EEENS5_IJS1K_SC_EEEEEEENS4_39AutoVectorizingCopyWithAssumedAlignmentILi128EEENS4_14SM90_TMA_STOREES22_S24_S24_EEEvvEEEEvNT_6ParamsE)
        .other          _ZN7cutlass13device_kernelINS_4gemm6kernel13GemmUniversalIN4cute5tupleIJiiiiEEENS1_10collective13CollectiveMmaINS1_35MainloopSm100TmaUmmaWarpSpecializedILi32ELi2ELi4ENS5_IJNS4_1CILi2EEENSA_ILi1EEESC_EEEEENS5_IJNSA_ILi256EEENSA_ILi128EEENSA_ILi32EEEEEEaNS5_IJlSC_lEEEaSJ_NS4_8TiledMMAINS4_8MMA_AtomIJNS4_21SM100_MMA_S8_2x1SM_SSIaaiLi256ELi128ELNS4_4UMMA5MajorE0ELSO_0ELNSN_8SaturateE0EEEEEENS4_6LayoutINS5_IJSC_SC_SC_EEENS5_IJNSA_ILi0EEESU_SU_EEEEENS5_IJNS4_10UnderscoreESX_SX_EEEEENS4_18SM100_TMA_2SM_LOADENS4_14ComposedLayoutINS4_7SwizzleILi1ELi4ELi3EEENS4_18smem_ptr_flag_bitsILi8EEENSS_INS5_IJNSA_ILi8EEESH_EEENS5_IJSH_SC_EEEEEEEvNS4_8identityES10_S1A_vS1B_EENS_8epilogue10collective18CollectiveEpilogueINS1D_23Sm100TmaWarpSpecializedILi2ELi2ELi64ELb0ELb0EEEJNS5_IJSG_SG_SH_EEENS5_IJNSS_ISG_SC_EENSS_INSA_ILi64EEESC_EEEEEaSJ_aSJ_NS1D_6fusion15FusionCallbacksIS1H_NS1N_17LinearCombinationIaiaiLNS_15FloatRoundStyleE2EEES1I_S1M_JEEENS4_5SM1004TMEM4LOAD26SM100_TMEM_LOAD_32dp32b64xENS4_13SM90_TMA_LOADENS11_INS12_ILi2ELi4ELi3EEES15_NSS_INS5_IJS16_S1K_EEENS5_IJS1K_SC_EEEEEEENS4_39AutoVectorizingCopyWithAssumedAlignmentILi128EEENS4_14SM90_TMA_STOREES22_S24_S24_EEEvvEEEEvNT_6ParamsE,@"STO_CUDA_ENTRY STV_DEFAULT"
_ZN7cutlass13device_kernelINS_4gemm6kernel13GemmUniversalIN4cute5tupleIJiiiiEEENS1_10collective13CollectiveMmaINS1_35MainloopSm100TmaUmmaWarpSpecializedILi32ELi2ELi4ENS5_IJNS4_1CILi2EEENSA_ILi1EEESC_EEEEENS5_IJNSA_ILi256EEENSA_ILi128EEENSA_ILi32EEEEEEaNS5_IJlSC_lEEEaSJ_NS4_8TiledMMAINS4_8MMA_AtomIJNS4_21SM100_MMA_S8_2x1SM_SSIaaiLi256ELi128ELNS4_4UMMA5MajorE0ELSO_0ELNSN_8SaturateE0EEEEEENS4_6LayoutINS5_IJSC_SC_SC_EEENS5_IJNSA_ILi0EEESU_SU_EEEEENS5_IJNS4_10UnderscoreESX_SX_EEEEENS4_18SM100_TMA_2SM_LOADENS4_14ComposedLayoutINS4_7SwizzleILi1ELi4ELi3EEENS4_18smem_ptr_flag_bitsILi8EEENSS_INS5_IJNSA_ILi8EEESH_EEENS5_IJSH_SC_EEEEEEEvNS4_8identityES10_S1A_vS1B_EENS_8epilogue10collective18CollectiveEpilogueINS1D_23Sm100TmaWarpSpecializedILi2ELi2ELi64ELb0ELb0EEEJNS5_IJSG_SG_SH_EEENS5_IJNSS_ISG_SC_EENSS_INSA_ILi64EEESC_EEEEEaSJ_aSJ_NS1D_6fusion15FusionCallbacksIS1H_NS1N_17LinearCombinationIaiaiLNS_15FloatRoundStyleE2EEES1I_S1M_JEEENS4_5SM1004TMEM4LOAD26SM100_TMEM_LOAD_32dp32b64xENS4_13SM90_TMA_LOADENS11_INS12_ILi2ELi4ELi3EEES15_NSS_INS5_IJS16_S1K_EEENS5_IJS1K_SC_EEEEEEENS4_39AutoVectorizingCopyWithAssumedAlignmentILi128EEENS4_14SM90_TMA_STOREES22_S24_S24_EEEvvEEEEvNT_6ParamsE:
[----:B------:R-:W1:Y:S01]  /*0000*/  LDC R1, c[0x0][0x37c] ;  /* 0x0000df00ff017b82 */ /* 0x000e620000000800 */
[----:B------:R-:W2:Y:S01]  /*0010*/  S2R R169, SR_TID.X ;  /* 0x0000000000a97919 */ /* 0x000ea20000002100 */
[----:B------:R-:W3:Y:S06]  /*0020*/  LDCU.64 UR6, c[0x0][0x890] ;  /* 0x00011200ff0677ac */ /* 0x000eec0008000a00 */
[----:B------:R-:W4:Y:S01]  /*0030*/  S2UR UR37, SR_CgaCtaId ;  /* 0x00000000002579c3 */ /* 0x000f220000008800 */
[----:B------:R-:W-:Y:S02]  /*0040*/  PRMT R153, RZ, 0x7610, R153 ;  /* 0x00007610ff997816 */ /* 0x000fe40000000099 */
[----:B------:R-:W-:Y:S01]  /*0050*/  ELECT P1, URZ, PT ;  /* 0x0000000000ff782f */ /* 0x000fe20003820000 */
[----:B------:R-:W1:Y:S01]  /*0060*/  LDCU.64 UR46, c[0x0][0x358] ;  /* 0x00006b00ff2e77ac */ /* 0x000e620008000a00 */
[----:B---3--:R-:W-:-:S04]  /*0070*/  UISETP.NE.U32.AND UP0, UPT, UR6, URZ, UPT ;  /* 0x000000ff0600728c */ /* 0x008fc8000bf05070 */
[----:B------:R-:W-:Y:S02]  /*0080*/  UISETP.NE.AND.EX UP0, UPT, UR7, URZ, UPT, UP0 ;  /* 0x000000ff0700728c */ /* 0x000fe4000bf05300 */
[----:B----4-:R-:W-:Y:S02]  /*0090*/  ULOP3.LUT UR5, UR37, 0x1, URZ, 0xc0, !UPT ;  /* 0x0000000125057892 */ /* 0x010fe4000f8ec0ff */
[----:B------:R-:W-:Y:S01]  /*00a0*/  ULOP3.LUT UR4, UR37, 0x1, URZ, 0x3c, !UPT ;  /* 0x0000000125047892 */ /* 0x000fe2000f8e3cff */
[----:B--2---:R-:W-:-:S05]  /*00b0*/  SHF.R.U32.HI R156, RZ, 0x5, R169 ;  /* 0x00000005ff9c7819 */ /* 0x004fca00000116a9 */
[----:B------:R-:W2:Y:S02]  /*00c0*/  SHFL.IDX PT, R0, R156, RZ, 0x1f ;  /* 0x00001fff9c007589 */ /* 0x000ea400000e0000 */
[----:B--2---:R-:W-:Y:S01]  /*00d0*/  R2UR UR10, R0 ;  /* 0x00000000000a72ca */ /* 0x004fe200000e0000 */
[----:B-1----:R-:W-:-:S14]  /*00e0*/  BRA.U UP0, `(.L_x_0) ;  /* 0x00000001002c7547 */ /* 0x002fdc000b800000 */
[----:B------:R-:W1:Y:S02]  /*00f0*/  LDCU.64 UR8, c[0x0][0x888] ;  /* 0x00011100ff0877ac */ /* 0x000e640008000a00 */
[----:B-1----:R-:W-:-:S04]  /*0100*/  UISETP.NE.U32.AND UP0, UPT, UR8, URZ, UPT ;  /* 0x000000ff0800728c */ /* 0x002fc8000bf05070 */
[----:B------:R-:W-:-:S09]  /*0110*/  UISETP.NE.AND.EX UP0, UPT, UR9, URZ, UPT, UP0 ;  /* 0x000000ff0900728c */ /* 0x000fd2000bf05300 */
[----:B------:R-:W-:Y:S05]  /*0120*/  BRA.U !UP0, `(.L_x_1) ;  /* 0x0000000108107547 */ /* 0x000fea000b800000 */
[----:B------:R-:W1:Y:S02]  /*0130*/  LDC.64 R82, c[0x0][0x888] ;  /* 0x00022200ff527b82 */ /* 0x000e640000000a00 */
[----:B-1----:R1:W5:Y:S01]  /*0140*/  LDG.E R82, desc[UR46][R82.64] ;  /* 0x0000002e52527981 */ /* 0x002362000c1e1900 */
[----:B------:R-:W-:Y:S01]  /*0150*/  HFMA2 R153, -RZ, RZ, 0, 5.9604644775390625e-08 ;  /* 0x00000001ff997431 */ /* 0x000fe200000001ff */
[----:B------:R-:W-:Y:S05]  /*0160*/  BRA `(.L_x_0) ;  /* 0x00000000000c7947 */ /* 0x000fea0003800000 */
.L_x_1:
[----:B------:R-:W1:Y:S01]  /*0170*/  LDCU UR8, c[0x0][0x880] ;  /* 0x00011000ff0877ac */ /* 0x000e620008000800 */
[----:B------:R-:W-:Y:S01]  /*0180*/  HFMA2 R153, -RZ, RZ, 0, 5.9604644775390625e-08 ;  /* 0x00000001ff997431 */ /* 0x000fe200000001ff */
[----:B-1----:R-:W-:-:S07]  /*0190*/  MOV R82, UR8 ;  /* 0x0000000800527c02 */ /* 0x002fce0008000f00 */
.L_x_0:
[----:B------:R-:W2:Y:S02]  /*01a0*/  LDCU.64 UR8, c[0x0][0x8b0] ;  /* 0x00011600ff0877ac */ /* 0x000ea40008000a00 */
[----:B--2---:R-:W-:-:S04]  /*01b0*/  UISETP.NE.U32.AND UP0, UPT, UR8, URZ, UPT ;  /* 0x000000ff0800728c */ /* 0x004fc8000bf05070 */
[----:B------:R-:W-:-:S09]  /*01c0*/  UISETP.NE.AND.EX UP0, UPT, UR9, URZ, UPT, UP0 ;  /* 0x000000ff0900728c */ /* 0x000fd2000bf05300 */
[----:B------:R-:W-:Y:S05]  /*01d0*/  BRA.U UP0, `(.L_x_2) ;  /* 0x0000000100247547 */ /* 0x000fea000b800000 */
[----:B------:R-:W2:Y:S02]  /*01e0*/  LDCU.64 UR8, c[0x0][0x8a8] ;  /* 0x00011500ff0877ac */ /* 0x000ea40008000a00 */
[----:B--2---:R-:W-:-:S04]  /*01f0*/  UISETP.NE.U32.AND UP0, UPT, UR8, URZ, UPT ;  /* 0x000000ff0800728c */ /* 0x004fc8000bf05070 */
[----:B------:R-:W-:-:S09]  /*0200*/  UISETP.NE.AND.EX UP0, UPT, UR9, URZ, UPT, UP0 ;  /* 0x000000ff0900728c */ /* 0x000fd2000bf05300 */
[----:B------:R-:W-:Y:S05]  /*0210*/  BRA.U !UP0, `(.L_x_3) ;  /* 0x00000001080c7547 */ /* 0x000fea000b800000 */
[----:B------:R-:W2:Y:S02]  /*0220*/  LDC.64 R78, c[0x0][0x8a8] ;  /* 0x00022a00ff4e7b82 */ /* 0x000ea40000000a00 */
[----:B--2---:R2:W5:Y:S01]  /*0230*/  LDG.E R78, desc[UR46][R78.64] ;  /* 0x0000002e4e4e7981 */ /* 0x004562000c1e1900 */
[----:B------:R-:W-:Y:S05]  /*0240*/  BRA `(.L_x_2) ;  /* 0x0000000000087947 */ /* 0x000fea0003800000 */
.L_x_3:
[----:B------:R-:W2:Y:S02]  /*0250*/  LDCU UR8, c[0x0][0x8a0] ;  /* 0x00011400ff0877ac */ /* 0x000ea40008000800 */
[----:B--2---:R-:W-:Y:S02]  /*0260*/  MOV R78, UR8 ;  /* 0x00000008004e7c02 */ /* 0x004fe40008000f00 */
.L_x_2:
[----:B------:R-:W-:Y:S01]  /*0270*/  IMAD.U32 R0, RZ, RZ, UR10 ;  /* 0x0000000aff007e24 */ /* 0x000fe2000f8e00ff */
[----:B------:R-:W-:Y:S04]  /*0280*/  BSSY.RECONVERGENT B0, `(.L_x_4) ;  /* 0x000000c000007945 */ /* 0x000fe80003800200 */
[C---:B------:R-:W-:Y:S02]  /*0290*/  ISETP.NE.OR P2, PT, R0.reuse, 0x1, !P1 ;  /* 0x000000010000780c */ /* 0x040fe40004f45670 */
[----:B------:R-:W-:-:S11]  /*02a0*/  ISETP.NE.OR P0, PT, R0, 0x3, !P1 ;  /* 0x000000030000780c */ /* 0x000fd60004f05670 */
[----:B------:R-:W-:Y:S05]  /*02b0*/  @P2 BRA `(.L_x_5) ;  /* 0x0000000000202947 */ /* 0x000fea0003800000 */
[----:B------:R-:W3:Y:S02]  /*02c0*/  LDCU.64 UR8, c[0x0][0x348] ;  /* 0x00006900ff0877ac */ /* 0x000ee40008000a00 */
[----:B---3--:R-:W-:Y:S02]  /*02d0*/  UIADD3 UR12, UP1, UPT, UR8, 0x80, URZ ;  /* 0x00000080080c7890 */ /* 0x008fe4000ff3e0ff */
[----:B------:R-:W-:Y:S02]  /*02e0*/  UIADD3 UR8, UP0, UPT, UR8, 0x180, URZ ;  /* 0x0000018008087890 */ /* 0x000fe4000ff1e0ff */
[----:B------:R-:W-:Y:S02]  /*02f0*/  UIADD3.X UR13, UPT, UPT, URZ, UR9, URZ, UP1, !UPT ;  /* 0x00000009ff0d7290 */ /* 0x000fe40008ffe4ff */
[----:B------:R-:W-:-:S07]  /*0300*/  UIADD3.X UR9, UPT, UPT, URZ, UR9, URZ, UP0, !UPT ;  /* 0x00000009ff097290 */ /* 0x000fce00087fe4ff */
[----:B------:R3:W-:Y:S02]  /*0310*/  UTMACCTL.PF [UR12] ;  /* 0x000000000c0079b9 */ /* 0x0007e40008040000 */
[----:B------:R3:W-:Y:S02]  /*0320*/  UTMACCTL.PF [UR8] ;  /* 0x00000000080079b9 */ /* 0x0007e40008040000 */
[----:B---3--:R-:W-:Y:S01]  /*0330*/  NOP ;  /* 0x0000000000007918 */ /* 0x008fe20000000000 */
.L_x_5:
[----:B------:R-:W-:Y:S05]  /*0340*/  BSYNC.RECONVERGENT B0 ;  /* 0x0000000000007941 */ /* 0x000fea0003800200 */
.L_x_4:
[----:B------:R-:W-:Y:S04]  /*0350*/  BSSY.RECONVERGENT B0, `(.L_x_6) ;  /* 0x000000a000007945 */ /* 0x000fe80003800200 */
        /* <DEDUP_REMOVED lines=9> */
.L_x_7:
[----:B------:R-:W-:Y:S05]  /*03f0*/  BSYNC.RECONVERGENT B0 ;  /* 0x0000000000007941 */ /* 0x000fea0003800200 */
.L_x_6:
[----:B------:R-:W3:Y:S01]  /*0400*/  LDCU.64 UR8, c[0x0][0x888] ;  /* 0x00011100ff0877ac */ /* 0x000ee20008000a00 */
[----:B------:R-:W-:Y:S02]  /*0410*/  UISETP.EQ.U32.AND UP1, UPT, UR6, URZ, UPT ;  /* 0x000000ff0600728c */ /* 0x000fe4000bf22070 */
[----:B------:R-:W-:Y:S02]  /*0420*/  UPLOP3.LUT UP5, UPT, UPT, UPT, UPT, 0x80, 0x8 ;  /* 0x000000000008789c */ /* 0x000fe40003faf070 */
[----:B---3--:R-:W-:-:S04]  /*0430*/  UISETP.NE.U32.AND UP0, UPT, UR8, URZ, UPT ;  /* 0x000000ff0800728c */ /* 0x008fc8000bf05070 */
[----:B------:R-:W-:-:S04]  /*0440*/  UISETP.NE.AND.EX UP0, UPT, UR9, URZ, UPT, UP0 ;  /* 0x000000ff0900728c */ /* 0x000fc8000bf05300 */
[----:B------:R-:W-:-:S04]  /*0450*/  UISETP.EQ.OR.EX UP2, UPT, UR7, URZ, !UP0, UP1 ;  /* 0x000000ff0700728c */ /* 0x000fc8000c742710 */
[----:B------:R-:W-:-:S05]  /*0460*/  UP2UR UR50, UPR, URZ, 0x4 ;  /* 0x00000004ff327883 */ /* 0x000fca0008000000 */
[----:B------:R-:W-:Y:S07]  /*0470*/  BRA.U !UP2, `(.L_x_8) ;  /* 0x000000010a207547 */ /* 0x000fee000b800000 */
[----:B-----5:R-:W-:Y:S01]  /*0480*/  R2UR UR8, R82 ;  /* 0x00000000520872ca */ /* 0x020fe200000e0000 */
[----:B------:R-:W-:Y:S02]  /*0490*/  UISETP.NE.U32.AND UP2, UPT, UR6, URZ, UPT ;  /* 0x000000ff0600728c */ /* 0x000fe4000bf45070 */
[----:B------:R-:W-:Y:S02]  /*04a0*/  USEL UR6, URZ, 0xffffffff, UP0 ;  /* 0xffffffffff067887 */ /* 0x000fe40008000000 */
[----:B------:R-:W-:-:S08]  /*04b0*/  UISETP.NE.AND.EX UP2, UPT, UR7, URZ, UPT, UP2 ;  /* 0x000000ff0700728c */ /* 0x000fd0000bf45320 */
[----:B------:R-:W-:-:S04]  /*04c0*/  UISETP.NE.AND UP1, UPT, UR8, URZ, UPT ;  /* 0x000000ff0800728c */ /* 0x000fc8000bf25270 */
[----:B------:R-:W-:-:S04]  /*04d0*/  @!UP2 USEL UR6, URZ, 0xffffffff, UP1 ;  /* 0xffffffffff06a887 */ /* 0x000fc80008800000 */
[----:B------:R-:W-:-:S04]  /*04e0*/  ULOP3.LUT UR6, UR6, 0x1, URZ, 0xc0, !UPT ;  /* 0x0000000106067892 */ /* 0x000fc8000f8ec0ff */
[----:B------:R-:W-:-:S11]  /*04f0*/  UISETP.NE.U32.AND UP5, UPT, UR6, 0x1, UPT ;  /* 0x000000010600788c */ /* 0x000fd6000bfa5070 */
.L_x_8:
[----:B------:R-:W3:Y:S01]  /*0500*/  SHFL.IDX PT, R0, R156, RZ, 0x1f ;  /* 0x00001fff9c007589 */ /* 0x000ee200000e0000 */
[----:B------:R-:W-:-:S04]  /*0510*/  UISETP.NE.AND UP1, UPT, UR10, 0x2, UPT ;  /* 0x000000020a00788c */ /* 0x000fc8000bf25270 */
[----:B------:R-:W-:Y:S02]  /*0520*/  UISETP.EQ.AND UP2, UPT, UR5, URZ, !UP1 ;  /* 0x000000ff0500728c */ /* 0x000fe4000cf42270 */
[----:B------:R-:W-:-:S04]  /*0530*/  USEL UR7, URZ, 0x1, UP1 ;  /* 0x00000001ff077887 */ /* 0x000fc80008800000 */
[----:B------:R-:W-:Y:S02]  /*0540*/  PLOP3.LUT P5, PT, P1, PT, UP2, 0x80, 0x8 ;  /* 0x000000000008781c */ /* 0x000fe40000faf028 */
[----:B---3--:R-:W-:-:S13]  /*0550*/  ISETP.NE.AND P0, PT, R0, RZ, PT ;  /* 0x000000ff0000720c */ /* 0x008fda0003f05270 */
[----:B------:R-:W-:Y:S05]  /*0560*/  @P0 BRA `(.L_x_9) ;  /* 0x0000000400300947 */ /* 0x000fea0003800000 */
[----:B------:R-:W-:Y:S01]  /*0570*/  ELECT P0, URZ, PT ;  /* 0x0000000000ff782f */ /* 0x000fe20003800000 */
[----:B------:R-:W-:-:S12]  /*0580*/  BSSY.RECONVERGENT B0, `(.L_x_9) ;  /* 0x000004a000007945 */ /* 0x000fd80003800200 */
[----:B------:R-:W-:Y:S05]  /*0590*/  @!P0 BRA `(.L_x_10) ;  /* 0x0000000400208947 */ /* 0x000fea0003800000 */
[----:B------:R-:W-:Y:S01]  /*05a0*/  UMOV UR8, 0x400 ;  /* 0x0000040000087882 */ /* 0x000fe20000000000 */
[----:B------:R-:W-:Y:S01]  /*05b0*/  UMOV UR6, 0x1 ;  /* 0x0000000100067882 */ /* 0x000fe20000000000 */
[----:B------:R-:W-:Y:S02]  /*05c0*/  ULEA UR8, UR37, UR8, 0x18 ;  /* 0x0000000825087291 */ /* 0x000fe4000f8ec0ff */
[----:B------:R-:W-:-:S04]  /*05d0*/  UIADD3 UR12, UPT, UPT, -UR6, 0x100000, URZ ;  /* 0x00100000060c7890 */ /* 0x000fc8000fffe1ff */
[----:B------:R-:W-:Y:S02]  /*05e0*/  USHF.L.U32 UR13, UR12, 0xb, URZ ;  /* 0x0000000b0c0d7899 */ /* 0x000fe400080006ff */
[----:B------:R-:W-:Y:S01]  /*05f0*/  USHF.L.U32 UR12, UR12, 0x1, URZ ;  /* 0x000000010c0c7899 */ /* 0x000fe200080006ff */
[----:B------:R-:W3:Y:S11]  /*0600*/  FENCE.VIEW.ASYNC.S ;  /* 0x00000000000073c6 */ /* 0x000ef60000000000 */
[----:B---3--:R3:W4:Y:S01]  /*0610*/  SYNCS.EXCH.64 URZ, [UR8], UR12 ;  /* 0x0000000c08ff75b2 */ /* 0x0087220008000100 */
[----:B------:R3:W1:Y:S01]  /*0620*/  SYNCS.EXCH.64 URZ, [UR8+0x100], UR12 ;  /* 0x0001000c08ff75b2 */ /* 0x0006620008000100 */
        /* <DEDUP_REMOVED lines=61> */
[----:B------:R3:W1:Y:S02]  /*0a00*/  SYNCS.EXCH.64 URZ, [UR8+0x1f8], UR12 ;  /* 0x0001f80c08ff75b2 */ /* 0x0006640008000100 */
[----:B---34-:R-:W-:Y:S01]  /*0a10*/  NOP ;  /* 0x0000000000007918 */ /* 0x018fe20000000000 */
.L_x_10:
[----:B------:R-:W-:Y:S05]  /*0a20*/  BSYNC.RECONVERGENT B0 ;  /* 0x0000000000007941 */ /* 0x000fea0003800200 */
.L_x_9:
[----:B------:R-:W3:Y:S01]  /*0a30*/  SHFL.IDX PT, R0, R156, RZ, 0x1f ;  /* 0x00001fff9c007589 */ /* 0x000ee200000e0000 */
[----:B------:R-:W-:Y:S01]  /*0a40*/  NOP ;  /* 0x0000000000007918 */ /* 0x000fe20000000000 */
[----:B---3--:R-:W-:-:S13]  /*0a50*/  ISETP.NE.AND P0, PT, R0, 0x1, PT ;  /* 0x000000010000780c */ /* 0x008fda0003f05270 */
[----:B------:R-:W-:Y:S05]  /*0a60*/  @P0 BRA `(.L_x_11) ;  /* 0x0000000000440947 */ /* 0x000fea0003800000 */
[----:B------:R-:W-:Y:S01]  /*0a70*/  UMOV UR9, 0x400 ;  /* 0x0000040000097882 */ /* 0x000fe20000000000 */
[----:B------:R-:W-:Y:S01]  /*0a80*/  UMOV UR8, 0x20 ;  /* 0x0000002000087882 */ /* 0x000fe20000000000 */
[----:B------:R-:W-:Y:S01]  /*0a90*/  UMOV UR6, 0x80 ;  /* 0x0000008000067882 */ /* 0x000fe20000000000 */
[----:B------:R-:W-:Y:S02]  /*0aa0*/  ULEA UR9, UR37, UR9, 0x18 ;  /* 0x0000000925097291 */ /* 0x000fe4000f8ec0ff */
[----:B------:R-:W-:-:S04]  /*0ab0*/  UIADD3 UR12, UPT, UPT, -UR8, 0x100000, URZ ;  /* 0x00100000080c7890 */ /* 0x000fc8000fffe1ff */
[----:B------:R-:W-:Y:S02]  /*0ac0*/  USHF.L.U32 UR13, UR12, 0xb, URZ ;  /* 0x0000000b0c0d7899 */ /* 0x000fe400080006ff */
[----:B------:R-:W-:Y:S02]  /*0ad0*/  USHF.L.U32 UR12, UR12, 0x1, URZ ;  /* 0x000000010c0c7899 */ /* 0x000fe400080006ff */
[----:B------:R-:W-:-:S04]  /*0ae0*/  UIADD3 UR14, UPT, UPT, -UR6, 0x100000, URZ ;  /* 0x00100000060e7890 */ /* 0x000fc8000fffe1ff */
[----:B------:R-:W-:Y:S02]  /*0af0*/  USHF.L.U32 UR15, UR14, 0xb, URZ ;  /* 0x0000000b0e0f7899 */ /* 0x000fe400080006ff */
[----:B------:R-:W-:Y:S01]  /*0b00*/  USHF.L.U32 UR14, UR14, 0x1, URZ ;  /* 0x000000010e0e7899 */ /* 0x000fe200080006ff */
[----:B------:R-:W-:Y:S01]  /*0b10*/  ELECT P0, URZ, PT ;  /* 0x0000000000ff782f */ /* 0x000fe20003800000 */
[----:B------:R-:W3:Y:S02]  /*0b20*/  FENCE.VIEW.ASYNC.S ;  /* 0x00000000000073c6 */ /* 0x000ee40000000000 */
[----:B---3--:R3:W4:Y:S08]  /*0b30*/  SYNCS.EXCH.64 URZ, [UR9+0x200], UR12 ;  /* 0x0002000c09ff75b2 */ /* 0x0087300008000100 */
[----:B------:R3:W1:Y:S01]  /*0b40*/  SYNCS.EXCH.64 URZ, [UR9+0x210], UR14 ;  /* 0x0002100e09ff75b2 */ /* 0x0006620008000100 */
[----:B------:R3:W1:Y:S01]  /*0b50*/  SYNCS.EXCH.64 URZ, [UR9+0x208], UR12 ;  /* 0x0002080c09ff75b2 */ /* 0x0006620008000100 */
[----:B------:R3:W1:Y:S01]  /*0b60*/  SYNCS.EXCH.64 URZ, [UR9+0x218], UR14 ;  /* 0x0002180e09ff75b2 */ /* 0x0006620008000100 */
[----:B------:R-:W-:Y:S01]  /*0b70*/  NOP ;  /* 0x0000000000007918 */ /* 0x000fe20000000000 */
.L_x_11:
[----:B------:R-:W2:Y:S01]  /*0b80*/  SHFL.IDX PT, R0, R156, RZ, 0x1f ;  /* 0x00001fff9c007589 */ /* 0x000ea200000e0000 */
[----:B------:R-:W-:Y:S01]  /*0b90*/  NOP ;  /* 0x0000000000007918 */ /* 0x000fe20000000000 */
[----:B--2---:R-:W-:-:S13]  /*0ba0*/  ISETP.NE.AND P0, PT, R0, 0x3, PT ;  /* 0x000000030000780c */ /* 0x004fda0003f05270 */
[----:B------:R-:W-:Y:S05]  /*0bb0*/  @P0 BRA `(.L_x_12) ;  /* 0x00000000002c0947 */ /* 0x000fea0003800000 */
[----:B------:R-:W-:Y:S01]  /*0bc0*/  UMOV UR8, 0x400 ;  /* 0x0000040000087882 */ /* 0x000fe20000000000 */
[----:B------:R-:W-:Y:S01]  /*0bd0*/  UMOV UR6, 0x20 ;  /* 0x0000002000067882 */ /* 0x000fe20000000000 */
[----:B------:R-:W-:Y:S02]  /*0be0*/  ULEA UR8, UR37, UR8, 0x18 ;  /* 0x0000000825087291 */ /* 0x000fe4000f8ec0ff */
[----:B---3--:R-:W-:-:S04]  /*0bf0*/  UIADD3 UR12, UPT, UPT, -UR6, 0x100000, URZ ;  /* 0x00100000060c7890 */ /* 0x008fc8000fffe1ff */
[----:B------:R-:W-:Y:S02]  /*0c00*/  USHF.L.U32 UR13, UR12, 0xb, URZ ;  /* 0x0000000b0c0d7899 */ /* 0x000fe400080006ff */
[----:B------:R-:W-:Y:S01]  /*0c10*/  USHF.L.U32 UR12, UR12, 0x1, URZ ;  /* 0x000000010c0c7899 */ /* 0x000fe200080006ff */
[----:B------:R-:W-:Y:S01]  /*0c20*/  ELECT P0, URZ, PT ;  /* 0x0000000000ff782f */ /* 0x000fe20003800000 */
[----:B------:R-:W2:Y:S10]  /*0c30*/  FENCE.VIEW.ASYNC.S ;  /* 0x00000000000073c6 */ /* 0x000eb40000000000 */
[----:B--2---:R2:W3:Y:S01]  /*0c40*/  SYNCS.EXCH.64 URZ, [UR8+0x220], UR12 ;  /* 0x0002200c08ff75b2 */ /* 0x0044e20008000100 */
[----:B------:R2:W1:Y:S01]  /*0c50*/  SYNCS.EXCH.64 URZ, [UR8+0x228], UR12 ;  /* 0x0002280c08ff75b2 */ /* 0x0004620008000100 */
[----:B------:R-:W-:Y:S01]  /*0c60*/  NOP ;  /* 0x0000000000007918 */ /* 0x000fe20000000000 */
.L_x_12:
[----:B------:R-:W4:Y:S01]  /*0c70*/  SHFL.IDX PT, R0, R156, RZ, 0x1f ;  /* 0x00001fff9c007589 */ /* 0x000f2200000e0000 */
[----:B------:R-:W-:Y:S01]  /*0c80*/  NOP ;  /* 0x0000000000007918 */ /* 0x000fe20000000000 */
[----:B----4-:R-:W-:-:S13]  /*0c90*/  ISETP.NE.AND P0, PT, R0, 0x4, PT ;  /* 0x000000040000780c */ /* 0x010fda0003f05270 */
[----:B------:R-:W-:Y:S05]  /*0ca0*/  @P0 BRA `(.L_x_13) ;  /* 0x0000000000480947 */ /* 0x000fea0003800000 */
[----:B---3--:R-:W-:Y:S01]  /*0cb0*/  UMOV UR9, 0x1e0 ;  /* 0x000001e000097882 */ /* 0x008fe20000000000 */
[----:B--2---:R-:W-:Y:S01]  /*0cc0*/  UMOV UR8, 0x400 ;  /* 0x0000040000087882 */ /* 0x004fe20000000000 */
[----:B------:R-:W-:Y:S01]  /*0cd0*/  USEL UR9, UR9, 0x1a0, UP5 ;  /* 0x000001a009097887 */ /* 0x000fe2000a800000 */
        /* <DEDUP_REMOVED lines=9> */
[----:B------:R-:W2:Y:S02]  /*0d70*/  FENCE.VIEW.ASYNC.S ;  /* 0x00000000000073c6 */ /* 0x000ea40000000000 */
[----:B--2---:R4:W2:Y:S08]  /*0d80*/  SYNCS.EXCH.64 URZ, [UR8+0x230], UR12 ;  /* 0x0002300c08ff75b2 */ /* 0x0048b00008000100 */
[----:B------:R4:W3:Y:S01]  /*0d90*/  SYNCS.EXCH.64 URZ, [UR8+0x240], UR14 ;  /* 0x0002400e08ff75b2 */ /* 0x0008e20008000100 */
[----:B------:R4:W1:Y:S01]  /*0da0*/  SYNCS.EXCH.64 URZ, [UR8+0x238], UR12 ;  /* 0x0002380c08ff75b2 */ /* 0x0008620008000100 */
[----:B------:R4:W1:Y:S02]  /*0db0*/  SYNCS.EXCH.64 URZ, [UR8+0x248], UR14 ;  /* 0x0002480e08ff75b2 */ /* 0x0008640008000100 */
[----:B----4-:R-:W-:Y:S01]  /*0dc0*/  NOP ;  /* 0x0000000000007918 */ /* 0x010fe20000000000 */
.L_x_13:
[----:B------:R-:W4:Y:S01]  /*0dd0*/  SHFL.IDX PT, R0, R156, RZ, 0x1f ;  /* 0x00001fff9c007589 */ /* 0x000f2200000e0000 */
[----:B------:R-:W-:Y:S01]  /*0de0*/  NOP ;  /* 0x0000000000007918 */ /* 0x000fe20000000000 */
[----:B----4-:R-:W-:-:S13]  /*0df0*/  ISETP.NE.AND P0, PT, R0, 0x5, PT ;  /* 0x000000050000780c */ /* 0x010fda0003f05270 */
[----:B------:R-:W-:Y:S05]  /*0e00*/  @P0 BRA `(.L_x_14) ;  /* 0x0000000000540947 */ /* 0x000fea0003800000 */
[----:B---3--:R-:W-:Y:S01]  /*0e10*/  UMOV UR9, 0x400 ;  /* 0x0000040000097882 */ /* 0x008fe20000000000 */
[----:B--2---:R-:W-:Y:S01]  /*0e20*/  UMOV UR8, 0x1 ;  /* 0x0000000100087882 */ /* 0x004fe20000000000 */
        /* <DEDUP_REMOVED lines=13> */
[----:B------:R4:W1:Y:S01]  /*0f00*/  SYNCS.EXCH.64 URZ, [UR9+0x278], UR14 ;  /* 0x0002780e09ff75b2 */ /* 0x0008620008000100 */
[----:B------:R4:W1:Y:S01]  /*0f10*/  SYNCS.EXCH.64 URZ, [UR9+0x260], UR12 ;  /* 0x0002600c09ff75b2 */ /* 0x0008620008000100 */
[----:B------:R4:W1:Y:S01]  /*0f20*/  SYNCS.EXCH.64 URZ, [UR9+0x280], UR14 ;  /* 0x0002800e09ff75b2 */ /* 0x0008620008000100 */
[----:B------:R4:W1:Y:S01]  /*0f30*/  SYNCS.EXCH.64 URZ, [UR9+0x268], UR12 ;  /* 0x0002680c09ff75b2 */ /* 0x0008620008000100 */
[----:B------:R4:W1:Y:S02]  /*0f40*/  SYNCS.EXCH.64 URZ, [UR9+0x288], UR14 ;  /* 0x0002880e09ff75b2 */ /* 0x0008640008000100 */
[----:B----4-:R-:W-:Y:S01]  /*0f50*/  NOP ;  /* 0x0000000000007918 */ /* 0x010fe20000000000 */
.L_x_14:
[----:B------:R-:W4:Y:S01]  /*0f60*/  SHFL.IDX PT, R0, R156, RZ, 0x1f ;  /* 0x00001fff9c007589 */ /* 0x000f2200000e0000 */
[----:B------:R-:W-:Y:S01]  /*0f70*/  ISETP.NE.OR P1, PT, RZ, UR10, !P1 ;  /* 0x0000000aff007c0c */ /* 0x000fe2000cf25670 */
[----:B------:R-:W-:Y:S01]  /*0f80*/  NOP ;  /* 0x0000000000007918 */ /* 0x000fe20000000000 */
[----:B----4-:R-:W-:-:S13]  /*0f90*/  ISETP.NE.AND P0, PT, R0, 0x3, PT ;  /* 0x000000030000780c */ /* 0x010fda0003f05270 */
[----:B------:R-:W-:Y:S05]  /*0fa0*/  @P0 BRA `(.L_x_15) ;  /* 0x0000000000340947 */ /* 0x000fea0003800000 */
[----:B--2---:R-:W-:Y:S01]  /*0fb0*/  UMOV UR8, 0x400 ;  /* 0x0000040000087882 */ /* 0x004fe20000000000 */
[----:B------:R-:W-:Y:S01]  /*0fc0*/  UMOV UR6, 0x20 ;  /* 0x0000002000067882 */ /* 0x000fe20000000000 */
[----:B------:R-:W-:Y:S02]  /*0fd0*/  ULEA UR8, UR37, UR8, 0x18 ;  /* 0x0000000825087291 */ /* 0x000fe4000f8ec0ff */
[----:B---3--:R-:W-:-:S04]  /*0fe0*/  UIADD3 UR12, UPT, UPT, -UR6, 0x100000, URZ ;  /* 0x00100000060c7890 */ /* 0x008fc8000fffe1ff */
[----:B------:R-:W-:Y:S02]  /*0ff0*/  USHF.L.U32 UR13, UR12, 0xb, URZ ;  /* 0x0000000b0c0d7899 */ /* 0x000fe400080006ff */
[----:B------:R-:W-:Y:S01]  /*1000*/  USHF.L.U32 UR12, UR12, 0x1, URZ ;  /* 0x000000010c0c7899 */ /* 0x000fe200080006ff */
[----:B------:R-:W-:Y:S01]  /*1010*/  ELECT P0, URZ, PT ;  /* 0x0000000000ff782f */ /* 0x000fe20003800000 */
[----:B------:R-:W2:Y:S10]  /*1020*/  FENCE.VIEW.ASYNC.S ;  /* 0x00000000000073c6 */ /* 0x000eb40000000000 */
[----:B--2---:R4:W2:Y:S01]  /*1030*/  SYNCS.EXCH.64 URZ, [UR8+0x290], UR12 ;  /* 0x0002900c08ff75b2 */ /* 0x0048a20008000100 */
[----:B------:R4:W3:Y:S01]  /*1040*/  SYNCS.EXCH.64 URZ, [UR8+0x2a0], UR12 ;  /* 0x0002a00c08ff75b2 */ /* 0x0008e20008000100 */
[----:B------:R4:W1:Y:S01]  /*1050*/  SYNCS.EXCH.64 URZ, [UR8+0x298], UR12 ;  /* 0x0002980c08ff75b2 */ /* 0x0008620008000100 */
[----:B------:R4:W1:Y:S02]  /*1060*/  SYNCS.EXCH.64 URZ, [UR8+0x2a8], UR12 ;  /* 0x0002a80c08ff75b2 */ /* 0x0008640008000100 */
[----:B----4-:R-:W-:Y:S01]  /*1070*/  NOP ;  /* 0x0000000000007918 */ /* 0x010fe20000000000 */
.L_x_15:
[----:B------:R-:W-:Y:S01]  /*1080*/  VOTEU.ALL UP1, P1 ;  /* 0x0000000000ff7886 */ /* 0x000fe20000820000 */
[----:B--2---:R-:W2:Y:S01]  /*1090*/  LDCU UR8, c[0x0][0x36c] ;  /* 0x00006d80ff0877ac */ /* 0x004ea20008000800 */
[----:B------:R-:W-:Y:S01]  /*10a0*/  NOP ;  /* 0x0000000000007918 */ /* 0x000fe20000000000 */
[----:B------:R-:W-:Y:S01]  /*10b0*/  LOP3.LUT R10, R169, 0x1f, RZ, 0xc0, !PT ;  /* 0x0000001fa90a7812 */ /* 0x000fe200078ec0ff */
[----:B---3--:R-:W-:Y:S01]  /*10c0*/  UMOV UR12, 0x20 ;  /* 0x00000020000c7882 */ /* 0x008fe20000000000 */
[----:B------:R-:W-:Y:S01]  /*10d0*/  @!UP1 UMOV UR6, 0x400 ;  /* 0x0000040000069882 */ /* 0x000fe20000000000 */
[----:B------:R-:W-:-:S04]  /*10e0*/  @!UP1 UIADD3 UR12, UPT, UPT, -UR12, 0x100000, URZ ;  /* 0x001000000c0c9890 */ /* 0x000fc8000fffe1ff */
[----:B------:R-:W-:Y:S02]  /*10f0*/  @!UP1 USHF.L.U32 UR13, UR12, 0xb, URZ ;  /* 0x0000000b0c0d9899 */ /* 0x000fe400080006ff */
[----:B------:R-:W-:Y:S02]  /*1100*/  @!UP1 USHF.L.U32 UR12, UR12, 0x1, URZ ;  /* 0x000000010c0c9899 */ /* 0x000fe400080006ff */
[----:B------:R-:W-:Y:S01]  /*1110*/  @!UP1 ULEA UR6, UR37, UR6, 0x18 ;  /* 0x0000000625069291 */ /* 0x000fe2000f8ec0ff */
[----:B------:R-:W-:Y:S01]  /*1120*/  VOTEU.ALL UP1, P1 ;  /* 0x0000000000ff7886 */ /* 0x000fe20000820000 */
[----:B------:R-:W-:Y:S01]  /*1130*/  UISETP.NE.AND UP4, UPT, UR10, URZ, UPT ;  /* 0x000000ff0a00728c */ /* 0x000fe2000bf85270 */
[----:B------:R-:W3:Y:S09]  /*1140*/  FENCE.VIEW.ASYNC.S ;  /* 0x00000000000073c6 */ /* 0x000ef20000000000 */
[----:B---3--:R3:W4:Y:S01]  /*1150*/  @!UP1 SYNCS.EXCH.64 URZ, [UR6+0x2b0], UR12 ;  /* 0x0002b00c06ff95b2 */ /* 0x0087220008000100 */
[----:B--2---:R-:W-:-:S09]  /*1160*/  UISETP.EQ.U32.AND UP1, UPT, UR8, 0x1, UPT ;  /* 0x000000010800788c */ /* 0x004fd2000bf22070 */
[----:B------:R-:W-:Y:S05]  /*1170*/  BRA.U !UP1, `(.L_x_16) ;  /* 0x0000000109087547 */ /* 0x000fea000b800000 */
[----:B-1--4-:R-:W-:Y:S01]  /*1180*/  UCGABAR_ARV ;  /* 0x00000000000079c7 */ /* 0x012fe20008000000 */
[----:B------:R-:W-:Y:S05]  /*1190*/  BRA `(.L_x_17) ;  /* 0x0000000000047947 */ /* 0x000fea0003800000 */
.L_x_16:
[----:B-1--4-:R-:W-:Y:S01]  /*11a0*/  NOP ;  /* 0x0000000000007918 */ /* 0x012fe20000000000 */
.L_x_17:
[----:B------:R-:W1:Y:S01]  /*11b0*/  S2R R11, SR_CTAID.X ;  /* 0x00000000000b7919 */ /* 0x000e620000002500 */
[----:B------:R-:W-:-:S05]  /*11c0*/  CS2R.32 R154, SR_CgaSize ;  /* 0x00000000009a7805 */ /* 0x000fca0000008a00 */
[----:B------:R-:W-:-:S05]  /*11d0*/  IMAD R154, R154, -0xa0, RZ ;  /* 0xffffff609a9a7824 */ /* 0x000fca00078e02ff */
[----:B------:R-:W-:-:S14]  /*11e0*/  R2UR UR8, R154 ;  /* 0x000000009a0872ca */ /* 0x000fdc00000e0000 */
[----:B------:R-:W2:Y:S01]  /*11f0*/  LDCU UR8, c[0x0][UR8+0x2b0] ;  /* 0x00005600080877ac */ /* 0x000ea20008000800 */
[----:B------:R-:W-:-:S05]  /*1200*/  CS2R.32 R0, SR_CgaSize ;  /* 0x0000000000007805 */ /* 0x000fca0000008a00 */
[----:B------:R-:W-:-:S06]  /*1210*/  IMAD R0, R0, -0xa0, RZ ;  /* 0xffffff6000007824 */ /* 0x000fcc00078e02ff */
[----:B------:R-:W4:Y:S01]  /*1220*/  LDC R0, c[0x0][R0+0x2a0] ;  /* 0x0000a80000007b82 */ /* 0x000f220000000800 */
[----:B------:R-:W-:Y:S01]  /*1230*/  PRMT R8, RZ, 0x7610, R8 ;  /* 0x00007610ff087816 */ /* 0x000fe20000000008 */
[----:B------:R-:W2:Y:S01]  /*1240*/  S2R R20, SR_CTAID.Y ;  /* 0x0000000000147919 */ /* 0x000ea20000002600 */
[----:B------:R-:W-:-:S05]  /*1250*/  CS2R.32 R154, SR_CgaSize ;  /* 0x00000000009a7805 */ /* 0x000fca0000008a00 */
[----:B------:R-:W-:-:S05]  /*1260*/  IMAD R154, R154, -0xa0, RZ ;  /* 0xffffff609a9a7824 */ /* 0x000fca00078e02ff */
[----:B---3--:R-:W-:-:S14]  /*1270*/  R2UR UR6, R154 ;  /* 0x000000009a0672ca */ /* 0x008fdc00000e0000 */
[----:B------:R-:W3:Y:S01]  /*1280*/  LDCU UR6, c[0x0][UR6+0x2b4] ;  /* 0x00005680060677ac */ /* 0x000ee20008000800 */
[----:B------:R-:W-:Y:S01]  /*1290*/  UISETP.NE.AND UP2, UPT, UR10, 0x2, UPT ;  /* 0x000000020a00788c */ /* 0x000fe2000bf45270 */
[----:B------:R-:W2:Y:S01]  /*12a0*/  LDC R9, c[0x0][0xb24] ;  /* 0x0002c900ff097b82 */ /* 0x000ea20000000800 */
[----:B------:R-:W-:-:S05]  /*12b0*/  CS2R.32 R152, SR_CgaSize ;  /* 0x0000000000987805 */ /* 0x000fca0000008a00 */
[----:B------:R-:W-:-:S06]  /*12c0*/  IMAD R152, R152, -0xa0, RZ ;  /* 0xffffff6098987824 */ /* 0x000fcc00078e02ff */
[----:B------:R-:W4:Y:S08]  /*12d0*/  LDC R152, c[0x0][R152+0x2a4] ;  /* 0x0000a90098987b82 */ /* 0x000f300000000800 */
[----:B------:R-:W4:Y:S01]  /*12e0*/  LDC R72, c[0x0][0xb24] ;  /* 0x0002c900ff487b82 */ /* 0x000f220000000800 */
[----:B-1----:R-:W-:Y:S01]  /*12f0*/  I2FP.F32.U32 R4, R11 ;  /* 0x0000000b00047245 */ /* 0x002fe20000201000 */
[----:B------:R-:W-:-:S06]  /*1300*/  IMAD.MOV.U32 R21, RZ, RZ, R11 ;  /* 0x000000ffff157224 */ /* 0x000fcc00078e000b */
[----:B------:R-:W1:Y:S01]  /*1310*/  S2UR UR36, SR_CTAID.Z ;  /* 0x00000000002479c3 */ /* 0x000e620000002700 */
[----:B--2---:R-:W-:Y:S02]  /*1320*/  ISETP.GE.AND P0, PT, R9, 0x1, PT ;  /* 0x000000010900780c */ /* 0x004fe40003f06270 */
[----:B------:R-:W-:Y:S01]  /*1330*/  I2FP.F32.U32 R2, R20 ;  /* 0x0000001400027245 */ /* 0x000fe20000201000 */
[----:B------:R-:W-:-:S04]  /*1340*/  FMUL R4, R4, UR8 ;  /* 0x0000000804047c20 */ /* 0x000fc80008400000 */
[----:B---3--:R-:W-:Y:S01]  /*1350*/  FMUL R2, R2, UR6 ;  /* 0x0000000602027c20 */ /* 0x008fe20008400000 */
[----:B------:R-:W2:Y:S01]  /*1360*/  F2I.U32.TRUNC.NTZ R154, R4 ;  /* 0x00000004009a7305 */ /* 0x000ea2000020f000 */
[----:B------:R-:W3:Y:S07]  /*1370*/  LDCU UR6, c[0x0][0xb30] ;  /* 0x00016600ff0677ac */ /* 0x000eee0008000800 */
[----:B------:R-:W1:Y:S01]  /*1380*/  F2I.U32.TRUNC.NTZ R3, R2 ;  /* 0x0000000200037305 */ /* 0x000e62000020f000 */
[----:B--2---:R-:W-:-:S04]  /*1390*/  IMAD.MOV R154, RZ, RZ, -R154 ;  /* 0x000000ffff9a7224 */ /* 0x004fc800078e0a9a */
[----:B----4-:R-:W-:Y:S01]  /*13a0*/  IMAD R154, R0, R154, R11 ;  /* 0x0000009a009a7224 */ /* 0x010fe200078e020b */
[----:B------:R-:W-:Y:S01]  /*13b0*/  PRMT R0, RZ, 0x7610, R0 ;  /* 0x00007610ff007816 */ /* 0x000fe20000000000 */
[----:B---3--:R-:W-:Y:S01]  /*13c0*/  UISETP.NE.AND UP3, UPT, UR6, 0x1, UPT ;  /* 0x000000010600788c */ /* 0x008fe2000bf65270 */
[----:B-1----:R-:W-:-:S05]  /*13d0*/  IADD3 R3, PT, PT, -R3, RZ, RZ ;  /* 0x000000ff03037210 */ /* 0x002fca0007ffe1ff */
[----:B------:R-:W-:Y:S01]  /*13e0*/  IMAD R152, R152, R3, R20 ;  /* 0x0000000398987224 */ /* 0x000fe200078e0214 */
[----:B------:R-:W-:Y:S06]  /*13f0*/  BRA.U UP4, `(.L_x_18) ;  /* 0x0000000104247547 */ /* 0x000fec000b800000 */
[----:B------:R-:W-:Y:S01]  /*1400*/  ISETP.NE.AND P1, PT, R152, RZ, PT ;  /* 0x000000ff9800720c */ /* 0x000fe20003f25270 */
[----:B------:R-:W-:Y:S01]  /*1410*/  IMAD.MOV.U32 R0, RZ, RZ, 0x3 ;  /* 0x00000003ff007424 */ /* 0x000fe200078e00ff */
[C---:B------:R-:W-:Y:S02]  /*1420*/  LOP3.LUT R3, R154.reuse, 0xfffffffe, RZ, 0xc0, !PT ;  /* 0xfffffffe9a037812 */ /* 0x040fe400078ec0ff */
[----:B------:R-:W-:Y:S02]  /*1430*/  ISETP.LT.U32.OR P1, PT, R154, 0x2, !P1 ;  /* 0x000000029a00780c */ /* 0x000fe40004f21470 */
[----:B------:R-:W-:Y:S02]  /*1440*/  SHF.L.U32 R0, R0, R3, RZ ;  /* 0x0000000300007219 */ /* 0x000fe400000006ff */
[----:B------:R-:W-:Y:S02]  /*1450*/  SEL R5, RZ, 0x1, !P1 ;  /* 0x00000001ff057807 */ /* 0x000fe40004800000 */
[----:B------:R-:W-:-:S05]  /*1460*/  SEL R2, RZ, 0x2, !P1 ;  /* 0x00000002ff027807 */ /* 0x000fca0004800000 */
[----:B------:R-:W-:-:S05]  /*1470*/  IMAD.IADD R2, R5, 0x1, R2 ;  /* 0x0000000105027824 */ /* 0x000fca00078e0202 */
[----:B------:R-:W-:Y:S02]  /*1480*/  PRMT R8, R2, 0x7610, R8 ;  /* 0x0000761002087816 */ /* 0x000fe40000000008 */
.L_x_18:
[----:B------:R-:W-:Y:S05]  /*1490*/  @!P0 BRA `(.L_x_19) ;  /* 0x0000000000b88947 */ /* 0x000fea0003800000 */
[----:B------:R-:W1:Y:S01]  /*14a0*/  LDC.64 R4, c[0x0][0xb18] ;  /* 0x0002c600ff047b82 */ /* 0x000e620000000a00 */
[----:B------:R-:W-:-:S07]  /*14b0*/  ISETP.NE.AND P0, PT, R9, 0x1, PT ;  /* 0x000000010900780c */ /* 0x000fce0003f05270 */
[----:B------:R-:W2:Y:S08]  /*14c0*/  LDC R14, c[0x0][0xb0c] ;  /* 0x0002c300ff0e7b82 */ /* 0x000eb00000000800 */
[----:B------:R-:W3:Y:S08]  /*14d0*/  LDC R13, c[0x0][0x370] ;  /* 0x0000dc00ff0d7b82 */ /* 0x000ef00000000800 */
[----:B------:R-:W4:Y:S01]  /*14e0*/  LDC R16, c[0x0][0x374] ;  /* 0x0000dd00ff107b82 */ /* 0x000f220000000800 */
[----:B-1----:R-:W-:-:S07]  /*14f0*/  ISETP.NE.AND P1, PT, R4, 0x1, PT ;  /* 0x000000010400780c */ /* 0x002fce0003f25270 */
[----:B------:R-:W3:Y:S01]  /*1500*/  LDC.64 R6, c[0x0][0xb10] ;  /* 0x0002c400ff067b82 */ /* 0x000ee20000000a00 */
[----:B--2---:R-:W-:-:S07]  /*1510*/  ISETP.NE.AND P2, PT, R14, 0x1, PT ;  /* 0x000000010e00780c */ /* 0x004fce0003f45270 */
[----:B------:R-:W1:Y:S08]  /*1520*/  LDC R12, c[0x0][0xb20] ;  /* 0x0002c800ff0c7b82 */ /* 0x000e700000000800 */
[----:B------:R-:W2:Y:S01]  /*1530*/  LDC.64 R2, c[0x0][0xb28] ;  /* 0x0002ca00ff027b82 */ /* 0x000ea20000000a00 */
[----:B----4-:R-:W-:-:S04]  /*1540*/  IMAD.HI.U32 R15, R16, R5, RZ ;  /* 0x00000005100f7227 */ /* 0x010fc800078e00ff */
[----:B------:R-:W-:-:S04]  /*1550*/  IMAD.HI.U32 R5, R20, R5, RZ ;  /* 0x0000000514057227 */ /* 0x000fc800078e00ff */
[----:B---3--:R-:W-:-:S04]  /*1560*/  IMAD.HI.U32 R18, R13, R6, RZ ;  /* 0x000000060d127227 */ /* 0x008fc800078e00ff */
[C---:B------:R-:W-:Y:S01]  /*1570*/  IMAD.HI.U32 R22, R11.reuse, R6, RZ ;  /* 0x000000060b167227 */ /* 0x040fe200078e00ff */
[-C--:B------:R-:W-:Y:S02]  /*1580*/  @P2 SHF.R.U32.HI R13, RZ, R7.reuse, R18 ;  /* 0x00000007ff0d2219 */ /* 0x080fe40000011612 */
[-C--:B-1----:R-:W-:Y:S02]  /*1590*/  @P1 SHF.R.U32.HI R16, RZ, R12.reuse, R15 ;  /* 0x0000000cff101219 */ /* 0x082fe4000001160f */
[----:B------:R-:W-:Y:S02]  /*15a0*/  SHF.R.U32.HI R5, RZ, R12, R5 ;  /* 0x0000000cff057219 */ /* 0x000fe40000011605 */
[----:B------:R-:W-:Y:S02]  /*15b0*/  SHF.R.U32.HI R22, RZ, R7, R22 ;  /* 0x00000007ff167219 */ /* 0x000fe40000011616 */
[----:B------:R-:W-:Y:S01]  /*15c0*/  SEL R5, R20, R5, !P1 ;  /* 0x0000000514057207 */ /* 0x000fe20004800000 */
[----:B--2---:R-:W-:Y:S01]  /*15d0*/  IMAD.HI.U32 R18, R16, R2, RZ ;  /* 0x0000000210127227 */ /* 0x004fe200078e00ff */
[----:B------:R-:W-:-:S02]  /*15e0*/  SEL R21, R11, R22, !P2 ;  /* 0x000000160b157207 */ /* 0x000fc40005000000 */
[----:B------:R-:W-:Y:S01]  /*15f0*/  IADD3 R7, PT, PT, -R5, RZ, RZ ;  /* 0x000000ff05077210 */ /* 0x000fe20007ffe1ff */
[----:B------:R-:W-:Y:S01]  /*1600*/  IMAD.HI.U32 R6, R13, R2, RZ ;  /* 0x000000020d067227 */ /* 0x000fe200078e00ff */
[----:B------:R-:W-:-:S03]  /*1610*/  @P0 SHF.R.U32.HI R16, RZ, R3, R18 ;  /* 0x00000003ff100219 */ /* 0x000fc60000011612 */
[----:B------:R-:W-:Y:S01]  /*1620*/  IMAD R7, R4, R7, R20 ;  /* 0x0000000704077224 */ /* 0x000fe200078e0214 */
[----:B------:R-:W-:Y:S01]  /*1630*/  @P0 SHF.R.U32.HI R13, RZ, R3, R6 ;  /* 0x00000003ff0d0219 */ /* 0x000fe20000011606 */
[----:B------:R-:W-:-:S04]  /*1640*/  IMAD R16, R16, R9, RZ ;  /* 0x0000000910107224 */ /* 0x000fc800078e02ff */
[----:B------:R-:W-:Y:S01]  /*1650*/  IMAD R6, R13, R9, RZ ;  /* 0x000000090d067224 */ /* 0x000fe200078e02ff */
[----:B------:R-:W-:-:S04]  /*1660*/  ISETP.GE.AND P1, PT, R5, R16, PT ;  /* 0x000000100500720c */ /* 0x000fc80003f26270 */
[----:B------:R-:W-:Y:S01]  /*1670*/  ISETP.GE.OR P1, PT, R21, R6, P1 ;  /* 0x000000061500720c */ /* 0x000fe20000f26670 */
[----:B------:R-:W-:-:S05]  /*1680*/  IMAD.HI.U32 R6, R5, R2, RZ ;  /* 0x0000000205067227 */ /* 0x000fca00078e00ff */
[----:B------:R-:W-:-:S04]  /*1690*/  SHF.R.U32.HI R6, RZ, R3, R6 ;  /* 0x00000003ff067219 */ /* 0x000fc80000011606 */
[----:B------:R-:W-:-:S03]  /*16a0*/  SEL R6, R5, R6, !P0 ;  /* 0x0000000605067207 */ /* 0x000fc60004000000 */
[----:B------:R-:W-:Y:S01]  /*16b0*/  @!P1 IMAD.HI.U32 R12, R21, R2, RZ ;  /* 0x00000002150c9227 */ /* 0x000fe200078e00ff */
[----:B------:R-:W-:-:S04]  /*16c0*/  IADD3 R2, PT, PT, -R6, RZ, RZ ;  /* 0x000000ff06027210 */ /* 0x000fc80007ffe1ff */
[----:B------:R-:W-:Y:S01]  /*16d0*/  @!P1 SHF.R.U32.HI R12, RZ, R3, R12 ;  /* 0x00000003ff0c9219 */ /* 0x000fe2000001160c */
[----:B------:R-:W-:-:S03]  /*16e0*/  IMAD R2, R9, R2, R5 ;  /* 0x0000000209027224 */ /* 0x000fc600078e0205 */
[----:B------:R-:W-:-:S05]  /*16f0*/  @!P1 SEL R3, R21, R12, !P0 ;  /* 0x0000000c15039207 */ /* 0x000fca0004000000 */
[--C-:B------:R-:W-:Y:S02]  /*1700*/  @!P1 IMAD.IADD R6, R6, 0x1, -R3.reuse ;  /* 0x0000000106069824 */ /* 0x100fe400078e0a03 */
[----:B------:R-:W-:Y:S01]  /*1710*/  @!P1 IMAD R3, R2, R13, R3 ;  /* 0x0000000d02039224 */ /* 0x000fe200078e0203 */
[----:B------:R-:W-:Y:S01]  /*1720*/  IADD3 R2, PT, PT, -R21, RZ, RZ ;  /* 0x000000ff15027210 */ /* 0x000fe20007ffe1ff */
[----:B------:R-:W-:Y:S02]  /*1730*/  @!P1 IMAD R5, R6, R9, R21 ;  /* 0x0000000906059224 */ /* 0x000fe400078e0215 */
[----:B------:R-:W-:Y:S02]  /*1740*/  @!P1 IMAD.MOV.U32 R21, RZ, RZ, R3 ;  /* 0x000000ffff159224 */ /* 0x000fe400078e0003 */
[----:B------:R-:W-:Y:S02]  /*1750*/  IMAD R2, R14, R2, R11 ;  /* 0x000000020e027224 */ /* 0x000fe400078e020b */
[----:B------:R-:W-:-:S02]  /*1760*/  IMAD R20, R5, R4, R7 ;  /* 0x0000000405147224 */ /* 0x000fc400078e0207 */
[----:B------:R-:W-:Y:S02]  /*1770*/  IMAD R21, R21, R14, R2 ;  /* 0x0000000e15157224 */ /* 0x000fe400078e0202 */
.L_x_19:
[----:B------:R-:W-:Y:S05]  /*1780*/  BRA.U UP3, `(.L_x_20) ;  /* 0x0000000103407547 */ /* 0x000fea000b800000 */
[----:B------:R-:W1:Y:S08]  /*1790*/  LDC.64 R4, c[0x0][0xb10] ;  /* 0x0002c400ff047b82 */ /* 0x000e700000000a00 */
[----:B------:R-:W2:Y:S08]  /*17a0*/  LDC.64 R2, c[0x0][0xb18] ;  /* 0x0002c600ff027b82 */ /* 0x000eb00000000a00 */
[----:B------:R-:W3:Y:S08]  /*17b0*/  LDC R6, c[0x0][0xb20] ;  /* 0x0002c800ff067b82 */ /* 0x000ef00000000800 */
[----:B------:R-:W4:Y:S01]  /*17c0*/  LDC R12, c[0x0][0xb0c] ;  /* 0x0002c300ff0c7b82 */ /* 0x000f220000000800 */
[----:B-1----:R-:W-:-:S05]  /*17d0*/  IMAD.HI.U32 R4, R21, R4, RZ ;  /* 0x0000000415047227 */ /* 0x002fca00078e00ff */
[----:B------:R-:W-:Y:S01]  /*17e0*/  SHF.R.U32.HI R4, RZ, R5, R4 ;  /* 0x00000005ff047219 */ /* 0x000fe20000011604 */
[----:B--2---:R-:W-:Y:S01]  /*17f0*/  IMAD.HI.U32 R3, R20, R3, RZ ;  /* 0x0000000314037227 */ /* 0x004fe200078e00ff */
[----:B------:R-:W-:-:S04]  /*1800*/  ISETP.NE.AND P0, PT, R2, 0x1, PT ;  /* 0x000000010200780c */ /* 0x000fc80003f05270 */
[----:B---3--:R-:W-:-:S04]  /*1810*/  SHF.R.U32.HI R3, RZ, R6, R3 ;  /* 0x00000006ff037219 */ /* 0x008fc80000011603 */
[----:B------:R-:W-:Y:S02]  /*1820*/  SEL R3, R20, R3, !P0 ;  /* 0x0000000314037207 */ /* 0x000fe40004000000 */
[----:B----4-:R-:W-:-:S04]  /*1830*/  ISETP.NE.AND P1, PT, R12, 0x1, PT ;  /* 0x000000010c00780c */ /* 0x010fc80003f25270 */
[----:B------:R-:W-:-:S05]  /*1840*/  SEL R6, R21, R4, !P1 ;  /* 0x0000000415067207 */ /* 0x000fca0004800000 */
[----:B------:R-:W-:Y:S02]  /*1850*/  IMAD.IADD R4, R3, 0x1, -R6 ;  /* 0x0000000103047824 */ /* 0x000fe400078e0a06 */
[----:B------:R-:W-:Y:S02]  /*1860*/  IMAD.IADD R3, R6, 0x1, -R3 ;  /* 0x0000000106037824 */ /* 0x000fe400078e0a03 */
[----:B------:R-:W-:Y:S02]  /*1870*/  IMAD R21, R4, R12, R21 ;  /* 0x0000000c04157224 */ /* 0x000fe400078e0215 */
[----:B------:R-:W-:Y:S02]  /*1880*/  IMAD R20, R3, R2, R20 ;  /* 0x0000000203147224 */ /* 0x000fe400078e0214 */
.L_x_20:
[----:B------:R-:W-:Y:S05]  /*1890*/  BRA.U !UP1, `(.L_x_21) ;  /* 0x00000001090c7547 */ /* 0x000fea000b800000 */
[----:B------:R-:W-:Y:S01]  /*18a0*/  UCGABAR_WAIT ;  /* 0x0000000000007dc7 */ /* 0x000fe20008000000 */
[----:B------:R-:W-:Y:S01]  /*18b0*/  CCTL.IVALL ;  /* 0x00000000ff00798f */ /* 0x000fe20002000000 */
[----:B------:R-:W-:Y:S05]  /*18c0*/  BRA `(.L_x_22) ;  /* 0x0000000000047947 */ /* 0x000fea0003800000 */
.L_x_21:
[----:B------:R-:W-:Y:S06]  /*18d0*/  BAR.SYNC.DEFER_BLOCKING 0x0 ;  /* 0x0000000000007b1d */ /* 0x000fec0000010000 */
.L_x_22:
[----:B------:R-:W-:Y:S05]  /*18e0*/  BRA.U UP2, `(.L_x_23) ;  /* 0x0000002102a87547 */ /* 0x000fea000b800000 */
[----:B------:R-:W1:Y:S01]  /*18f0*/  LDCU UR15, c[0x0][0x38c] ;  /* 0x00007180ff0f77ac */ /* 0x000e620008000800 */
[----:B------:R-:W2:Y:S01]  /*1900*/  LDC R9, c[0x0][0x370] ;  /* 0x0000dc00ff097b82 */ /* 0x000ea20000000800 */
[C---:B------:R-:W-:Y:S01]  /*1910*/  IMAD.SHL.U32 R17, R11.reuse, 0x40, RZ ;  /* 0x000000400b117824 */ /* 0x040fe200078e00ff */
[----:B------:R-:W-:Y:S01]  /*1920*/  PLOP3.LUT P1, PT, PT, PT, UP5, 0x80, 0x8 ;  /* 0x000000000008781c */ /* 0x000fe20003f2f058 */
[----:B------:R-:W-:Y:S01]  /*1930*/  HFMA2 R15, -RZ, RZ, 0, 5.9604644775390625e-08 ;  /* 0x00000001ff0f7431 */ /* 0x000fe200000001ff */
[----:B------:R-:W-:Y:S01]  /*1940*/  UISETP.NE.AND UP1, UPT, UR10, URZ, UPT ;  /* 0x000000ff0a00728c */ /* 0x000fe2000bf25270 */
[----:B------:R-:W-:Y:S01]  /*1950*/  HFMA2 R12, -RZ, RZ, 0, 0 ;  /* 0x00000000ff0c7431 */ /* 0x000fe200000001ff */
[----:B------:R-:W-:Y:S01]  /*1960*/  ISETP.NE.AND P4, PT, R10, RZ, P5 ;  /* 0x000000ff0a00720c */ /* 0x000fe20002f85270 */
[----:B------:R-:W-:Y:S01]  /*1970*/  IMAD.SHL.U32 R16, R11, 0x80, RZ ;  /* 0x000000800b107824 */ /* 0x000fe200078e00ff */
[----:B------:R-:W3:Y:S01]  /*1980*/  LDC R0, c[0x0][0x374] ;  /* 0x0000dd00ff007b82 */ /* 0x000ee20000000800 */
[----:B------:R-:W-:Y:S01]  /*1990*/  PLOP3.LUT P1, PT, P1, PT, PT, 0x8, 0x80 ;  /* 0x000000000080781c */ /* 0x000fe20000f2e170 */
[----:B------:R-:W-:Y:S01]  /*19a0*/  IMAD.MOV.U32 R14, RZ, RZ, RZ ;  /* 0x000000ffff0e7224 */ /* 0x000fe200078e00ff */
[----:B------:R-:W-:Y:S01]  /*19b0*/  MOV R8, 0x1 ;  /* 0x0000000100087802 */ /* 0x000fe20000000f00 */
[----:B------:R-:W-:Y:S01]  /*19c0*/  IMAD.MOV.U32 R10, RZ, RZ, RZ ;  /* 0x000000ffff0a7224 */ /* 0x000fe200078e00ff */
[----:B------:R-:W-:Y:S01]  /*19d0*/  LOP3.LUT R17, R17, 0x40, RZ, 0xc0, !PT ;  /* 0x0000004011117812 */ /* 0x000fe200078ec0ff */
[----:B------:R-:W4:Y:S01]  /*19e0*/  LDCU.64 UR24, c[0x0][0x348] ;  /* 0x00006900ff1877ac */ /* 0x000f220008000a00 */
[----:B-1----:R-:W-:-:S02]  /*19f0*/  UIADD3 UR4, UPT, UPT, UR15, 0x1f, URZ ;  /* 0x0000001f0f047890 */ /* 0x002fc4000fffe0ff */
[----:B------:R-:W-:Y:S02]  /*1a00*/  USEL UR7, UR7, 0x2, UP1 ;  /* 0x0000000207077887 */ /* 0x000fe40008800000 */
[----:B------:R-:W-:Y:S01]  /*1a10*/  USHF.R.S32.HI UR22, URZ, 0x1f, UR4 ;  /* 0x0000001fff167899 */ /* 0x000fe20008011404 */
[----:B------:R-:W-:-:S03]  /*1a20*/  UMOV UR13, URZ ;  /* 0x000000ff000d7c82 */ /* 0x000fc60008000000 */
[----:B------:R-:W-:Y:S02]  /*1a30*/  ULEA.HI UR22, UR22, UR4, URZ, 0x5 ;  /* 0x0000000416167291 */ /* 0x000fe4000f8f28ff */
[----:B------:R-:W-:Y:S02]  /*1a40*/  UIADD3 UR4, UPT, UPT, UR15, -0x1, URZ ;  /* 0xffffffff0f047890 */ /* 0x000fe4000fffe0ff */
[----:B------:R-:W-:Y:S02]  /*1a50*/  USHF.R.S32.HI UR22, URZ, 0x5, UR22 ;  /* 0x00000005ff167899 */ /* 0x000fe40008011416 */
[----:B------:R-:W-:Y:S02]  /*1a60*/  UISETP.GE.U32.AND UP2, UPT, UR4, -0x3f, UPT ;  /* 0xffffffc10400788c */ /* 0x000fe4000bf46070 */
[----:B------:R-:W-:Y:S02]  /*1a70*/  UISETP.LT.U32.AND UP0, UPT, UR22, 0x20, UPT ;  /* 0x000000201600788c */ /* 0x000fe4000bf01070 */
[----:B------:R-:W-:-:S02]  /*1a80*/  UIADD3 UR15, UPT, UPT, UR15, 0x3e, URZ ;  /* 0x0000003e0f0f7890 */ /* 0x000fc4000fffe0ff */
[----:B------:R-:W-:-:S04]  /*1a90*/  USEL UR21, UR22, 0x20, UP0 ;  /* 0x0000002016157887 */ /* 0x000fc80008000000 */
[----:B------:R-:W-:Y:S02]  /*1aa0*/  UIADD3 UR6, UPT, UPT, UR21, -0x1, URZ ;  /* 0xffffffff15067890 */ /* 0x000fe4000fffe0ff */
[----:B------:R-:W-:Y:S02]  /*1ab0*/  @UP2 UIADD3 UR6, UPT, UPT, UR21, URZ, URZ ;  /* 0x000000ff15062290 */ /* 0x000fe4000fffe0ff */
[----:B------:R-:W-:Y:S02]  /*1ac0*/  UIADD3 UR14, UPT, UPT, UR22, -UR21, URZ ;  /* 0x80000015160e7290 */ /* 0x000fe4000fffe0ff */
[----:B------:R-:W-:Y:S02]  /*1ad0*/  UIADD3 UR5, UPT, UPT, UR6, 0x1, URZ ;  /* 0x0000000106057890 */ /* 0x000fe4000fffe0ff */
[----:B--2-4-:R-:W-:-:S12]  /*1ae0*/  UIADD3 UR6, UPT, UPT, -UR6, URZ, URZ ;  /* 0x000000ff06067290 */ /* 0x014fd8000fffe1ff */
.L_x_43:
[----:B------:R-:W-:Y:S01]  /*1af0*/  UISETP.NE.AND UP0, UPT, UR37, URZ, UPT ;  /* 0x000000ff2500728c */ /* 0x000fe2000bf05270 */
[----:B------:R-:W1:Y:S08]  /*1b00*/  S2UR UR37, SR_CgaCtaId ;  /* 0x00000000002579c3 */ /* 0x000e700000008800 */
[----:B------:R-:W-:Y:S05]  /*1b10*/  BRA.U UP0, `(.L_x_24) ;  /* 0x0000000100347547 */ /* 0x000fea000b800000 */
[----:B------:R-:W2:Y:S01]  /*1b20*/  S2R R2, SR_CgaCtaId ;  /* 0x0000000000027919 */ /* 0x000ea20000008800 */
[----:B------:R-:W-:-:S04]  /*1b30*/  MOV R3, 0x400 ;  /* 0x0000040000037802 */ /* 0x000fc80000000f00 */
[----:B--2---:R-:W-:Y:S02]  /*1b40*/  LEA R3, R2, R3, 0x18 ;  /* 0x0000000302037211 */ /* 0x004fe400078ec0ff */
[----:B------:R-:W-:-:S03]  /*1b50*/  SHF.L.U32 R2, R8, 0x1f, RZ ;  /* 0x0000001f08027819 */ /* 0x000fc600000006ff */
[----:B------:R-:W-:-:S04]  /*1b60*/  IMAD R3, R10, 0x8, R3 ;  /* 0x000000080a037824 */ /* 0x000fc800078e0203 */
[----:B------:R-:W2:Y:S02]  /*1b70*/  SYNCS.PHASECHK.TRANS64.TRYWAIT P0, [R3+URZ+0x2a0], R2 ;  /* 0x0002a002030075a7 */ /* 0x000ea400080011ff */
[----:B--2---:R-:W-:Y:S05]  /*1b80*/  @!P0 BRA `(.L_x_25) ;  /* 0x0000008000548947 */ /* 0x004fea0003800000 */
.L_x_152:
[----:B------:R-:W-:Y:S01]  /*1b90*/  VIADD R10, R10, 0x1 ;  /* 0x000000010a0a7836 */ /* 0x000fe20000000000 */
[----:B------:R2:W-:Y:S04]  /*1ba0*/  SYNCS.ARRIVE.TRANS64.A1T0 RZ, [R3+URZ+0x290], RZ ;  /* 0x000290ff03ff79a7 */ /* 0x0005e800081000ff */
[----:B------:R-:W-:-:S04]  /*1bb0*/  ISETP.NE.AND P0, PT, R10, 0x2, PT ;  /* 0x000000020a00780c */ /* 0x000fc80003f05270 */
[----:B------:R-:W-:Y:S02]  /*1bc0*/  SEL R10, R10, RZ, P0 ;  /* 0x000000ff0a0a7207 */ /* 0x000fe40000000000 */
[----:B--2---:R-:W-:-:S04]  /*1bd0*/  SEL R3, RZ, 0x1, P0 ;  /* 0x00000001ff037807 */ /* 0x004fc80000000000 */
[----:B------:R-:W-:-:S07]  /*1be0*/  LOP3.LUT R8, R8, R3, RZ, 0x3c, !PT ;  /* 0x0000000308087212 */ /* 0x000fce00078e3cff */
.L_x_24:
[----:B------:R-:W-:Y:S01]  /*1bf0*/  UMOV UR4, 0x400 ;  /* 0x0000040000047882 */ /* 0x000fe20000000000 */
[----:B------:R-:W-:Y:S01]  /*1c00*/  LEA.HI R3, R21, R21, RZ, 0x1 ;  /* 0x0000001515037211 */ /* 0x000fe200078f08ff */
[----:B-1----:R-:W-:Y:S01]  /*1c10*/  ULEA UR4, UR37, UR4, 0x18 ;  /* 0x0000000425047291 */ /* 0x002fe2000f8ec0ff */
[----:B------:R-:W-:Y:S01]  /*1c20*/  SHF.L.U32 R2, R15, 0x1f, RZ ;  /* 0x0000001f0f027819 */ /* 0x000fe200000006ff */
[----:B------:R-:W-:Y:S01]  /*1c30*/  UISETP.GE.U32.AND UP0, UPT, UR15, 0x3f, UPT ;  /* 0x0000003f0f00788c */ /* 0x000fe2000bf06070 */
[----:B------:R-:W-:Y:S01]  /*1c40*/  R2UR UR35, R16 ;  /* 0x00000000102372ca */ /* 0x000fe200000e0000 */
[----:B------:R-:W-:Y:S01]  /*1c50*/  ULEA UR8, UR13, UR4, 0x3 ;  /* 0x000000040d087291 */ /* 0x000fe2000f8e18ff */
[----:B------:R-:W-:Y:S01]  /*1c60*/  IMAD.SHL.U32 R3, R3, 0x80, RZ ;  /* 0x0000008003037824 */ /* 0x000fe200078e00ff */
[----:B------:R-:W-:Y:S01]  /*1c70*/  R2UR UR11, R17 ;  /* 0x00000000110b72ca */ /* 0x000fe200000e0000 */
[----:B------:R-:W-:-:S03]  /*1c80*/  UMOV UR23, URZ ;  /* 0x000000ff00177c82 */ /* 0x000fc60008000000 */
[----:B------:R-:W-:-:S03]  /*1c90*/  LOP3.LUT R3, R3, 0xffffff00, RZ, 0xc0, !PT ;  /* 0xffffff0003037812 */ /* 0x000fc600078ec0ff */
[----:B------:R1:W2:Y:S01]  /*1ca0*/  SYNCS.PHASECHK.TRANS64.TRYWAIT P0, [UR8+0x100], R2 ;  /* 0x00010002ff0075a7 */ /* 0x0002a20008001108 */
[----:B------:R-:W-:Y:S02]  /*1cb0*/  R2UR UR9, R3 ;  /* 0x00000000030972ca */ /* 0x000fe400000e0000 */
[----:B------:R-:W-:-:S11]  /*1cc0*/  R2UR UR8, R20 ;  /* 0x00000000140872ca */ /* 0x000fd600000e0000 */
[----:B------:R-:W-:Y:S02]  /*1cd0*/  ULOP3.LUT UR35, UR9, 0x80, UR35, 0xf8, !UPT ;  /* 0x0000008009237892 */ /* 0x000fe4000f8ef823 */
[----:B------:R-:W-:Y:S01]  /*1ce0*/  ULEA UR11, UR8, UR11, 0x7 ;  /* 0x0000000b080b7291 */ /* 0x000fe2000f8e38ff */
[----:B------:R-:W-:Y:S11]  /*1cf0*/  BRA.U !UP0, `(.L_x_26) ;  /* 0x0000000108c07547 */ /* 0x000ff6000b800000 */
[----:B------:R-:W-:Y:S01]  /*1d00*/  UMOV UR16, UR6 ;  /* 0x0000000600107c82 */ /* 0x000fe20008000000 */
[----:B------:R-:W-:Y:S01]  /*1d10*/  UMOV UR17, UR13 ;  /* 0x0000000d00117c82 */ /* 0x000fe20008000000 */
[----:B------:R-:W-:-:S05]  /*1d20*/  UMOV UR34, URZ ;  /* 0x000000ff00227c82 */ /* 0x000fca0008000000 */
.L_x_32:
[----:B------:R-:W-:Y:S01]  /*1d30*/  ULEA UR33, UR17, UR4, 0x3 ;  /* 0x0000000411217291 */ /* 0x000fe2000f8e18ff */
[----:B------:R-:W-:Y:S01]  /*1d40*/  @P5 MOV R3, 0x3000 ;  /* 0x0000300000035802 */ /* 0x000fe20000000f00 */
[----:B-12-4-:R-:W-:Y:S10]  /*1d50*/  @P0 BRA `(.L_x_27) ;  /* 0x00000000000c0947 */ /* 0x016ff40003800000 */
[----:B------:R-:W-:-:S04]  /*1d60*/  SHF.L.U32 R5, R15, 0x1f, RZ ;  /* 0x0000001f0f057819 */ /* 0x000fc800000006ff */
[----:B------:R-:W2:Y:S02]  /*1d70*/  SYNCS.PHASECHK.TRANS64.TRYWAIT P0, [UR33+0x100], R5 ;  /* 0x00010005ff0075a7 */ /* 0x000ea40008001121 */
[----:B--2---:R-:W-:Y:S05]  /*1d80*/  @!P0 BRA `(.L_x_28) ;  /* 0x0000007c00e88947 */ /* 0x004fea0003800000 */
.L_x_27:
[----:B------:R2:W-:Y:S01]  /*1d90*/  @P5 SYNCS.ARRIVE.TRANS64 RZ, [UR33], R3 ;  /* 0x00000003ffff59a7 */ /* 0x0005e20008000021 */
[----:B------:R-:W-:Y:S02]  /*1da0*/  ULOP3.LUT UR8, UR7, 0x2, URZ, 0xfc, !UPT ;  /* 0x0000000207087892 */ /* 0x000fe4000f8efcff */
[----:B------:R-:W-:Y:S02]  /*1db0*/  UIADD3 UR16, UPT, UPT, UR16, 0x1, URZ ;  /* 0x0000000110107890 */ /* 0x000fe4000fffe0ff */
[----:B------:R-:W-:Y:S02]  /*1dc0*/  UISETP.NE.AND UP0, UPT, UR8, 0x2, UPT ;  /* 0x000000020800788c */ /* 0x000fe4000bf05270 */
[----:B------:R-:W-:-:S07]  /*1dd0*/  UISETP.NE.AND UP2, UPT, UR16, 0x1, UPT ;  /* 0x000000011000788c */ /* 0x000fce000bf45270 */
[----:B------:R-:W-:Y:S05]  /*1de0*/  BRA.U UP0, `(.L_x_29) ;  /* 0x0000000100047547 */ /* 0x000fea000b800000 */
[----:B------:R-:W-:Y:S05]  /*1df0*/  BPT.TRAP 0x1 ;  /* 0x000000040000795c */ /* 0x000fea0000300000 */
.L_x_29:
[----:B------:R-:W-:Y:S04]  /*1e00*/  BSSY.RECONVERGENT B0, `(.L_x_30) ;  /* 0x0000003000007945 */ /* 0x000fe80003800200 */
[----:B------:R-:W-:Y:S05]  /*1e10*/  @!P4 BRA `(.L_x_31) ;  /* 0x000000000004c947 */ /* 0x000fea0003800000 */
[----:B------:R-:W-:Y:S05]  /*1e20*/  BPT.TRAP 0x1 ;  /* 0x000000040000795c */ /* 0x000fea0000300000 */
.L_x_31:
[----:B------:R-:W-:Y:S05]  /*1e30*/  BSYNC.RECONVERGENT B0 ;  /* 0x0000000000007941 */ /* 0x000fea0003800200 */
.L_x_30:
[----:B------:R-:W-:Y:S02]  /*1e40*/  UIADD3 UR13, UPT, UPT, UR17, 0x1, URZ ;  /* 0x00000001110d7890 */ /* 0x000fe4000fffe0ff */
[----:B------:R-:W-:Y:S02]  /*1e50*/  ULEA UR32, UR17, UR4, 0xc ;  /* 0x0000000411207291 */ /* 0x000fe4000f8e60ff */
[----:B------:R-:W-:Y:S02]  /*1e60*/  UISETP.NE.AND UP0, UPT, UR13, 0x20, UPT ;  /* 0x000000200d00788c */ /* 0x000fe4000bf05270 */
[----:B------:R-:W-:Y:S02]  /*1e70*/  UIADD3 UR28, UP1, UPT, UR24, 0x80, URZ ;  /* 0x00000080181c7890 */ /* 0x000fe4000ff3e0ff */
[----:B------:R-:W-:Y:S02]  /*1e80*/  USEL UR9, URZ, 0x1, UP0 ;  /* 0x00000001ff097887 */ /* 0x000fe40008000000 */
[----:B------:R-:W-:-:S02]  /*1e90*/  USEL UR13, UR13, URZ, UP0 ;  /* 0x000000ff0d0d7287 */ /* 0x000fc40008000000 */
[----:B------:R-:W-:Y:S02]  /*1ea0*/  UIADD3 UR26, UP0, UPT, UR24, 0x180, URZ ;  /* 0x00000180181a7890 */ /* 0x000fe4000ff1e0ff */
[----:B------:R-:W-:Y:S01]  /*1eb0*/  ULEA UR8, UR13, UR4, 0x3 ;  /* 0x000000040d087291 */ /* 0x000fe2000f8e18ff */
[----:B------:R-:W-:Y:S01]  /*1ec0*/  LOP3.LUT R15, R15, UR9, RZ, 0x3c, !PT ;  /* 0x000000090f0f7c12 */ /* 0x000fe2000f8e3cff */
[----:B------:R-:W-:Y:S02]  /*1ed0*/  ULOP3.LUT UR33, UR33, 0xfefffff8, URZ, 0xc0, !UPT ;  /* 0xfefffff821217892 */ /* 0x000fe4000f8ec0ff */
[----:B------:R-:W-:Y:S01]  /*1ee0*/  UIADD3.X UR29, UPT, UPT, URZ, UR25, URZ, UP1, !UPT ;  /* 0x00000019ff1d7290 */ /* 0x000fe20008ffe4ff */
[----:B-1----:R-:W-:Y:S01]  /*1ef0*/  SHF.L.U32 R2, R15, 0x1f, RZ ;  /* 0x0000001f0f027819 */ /* 0x002fe200000006ff */
[----:B------:R-:W-:Y:S02]  /*1f00*/  UIADD3 UR32, UPT, UPT, UR32, 0x8600, URZ ;  /* 0x0000860020207890 */ /* 0x000fe4000fffe0ff */
[----:B------:R-:W-:Y:S01]  /*1f10*/  UIADD3.X UR27, UPT, UPT, URZ, UR25, URZ, UP0, !UPT ;  /* 0x00000019ff1b7290 */ /* 0x000fe200087fe4ff */
[----:B------:R4:W1:Y:S01]  /*1f20*/  SYNCS.PHASECHK.TRANS64.TRYWAIT P0, [UR8+0x100], R2 ;  /* 0x00010002ff0075a7 */ /* 0x0008620008001108 */
[----:B------:R-:W-:Y:S01]  /*1f30*/  ULEA UR8, UR17, UR4, 0xb ;  /* 0x0000000411087291 */ /* 0x000fe2000f8e58ff */
[----:B------:R-:W-:Y:S01]  /*1f40*/  UMOV UR18, 0x0 ;  /* 0x0000000000127882 */ /* 0x000fe20000000000 */
[----:B------:R-:W-:-:S02]  /*1f50*/  UMOV UR19, 0x10000000 ;  /* 0x1000000000137882 */ /* 0x000fc40000000000 */
[----:B------:R-:W-:Y:S01]  /*1f60*/  UIADD3 UR8, UPT, UPT, UR8, 0x28600, URZ ;  /* 0x0002860008087890 */ /* 0x000fe2000fffe0ff */
[----:B------:R2:W-:Y:S01]  /*1f70*/  UTMALDG.3D.2CTA [UR32], [UR28], desc[UR18] ;  /* 0x000012201c0075b4 */ /* 0x0005e20008211000 */
[----:B------:R-:W-:Y:S01]  /*1f80*/  UMOV UR10, UR34 ;  /* 0x00000022000a7c82 */ /* 0x000fe20008000000 */
[----:B------:R-:W-:Y:S01]  /*1f90*/  UMOV UR12, UR36 ;  /* 0x00000024000c7c82 */ /* 0x000fe20008000000 */
[----:B------:R-:W-:Y:S01]  /*1fa0*/  UMOV UR9, UR33 ;  /* 0x0000002100097c82 */ /* 0x000fe20008000000 */
[----:B------:R-:W-:Y:S01]  /*1fb0*/  UMOV UR23, UR5 ;  /* 0x0000000500177c82 */ /* 0x000fe20008000000 */
[----:B------:R-:W-:-:S03]  /*1fc0*/  UMOV UR17, UR13 ;  /* 0x0000000d00117c82 */ /* 0x000fc60008000000 */
[----:B------:R4:W-:Y:S01]  /*1fd0*/  UTMALDG.3D.2CTA [UR8], [UR26], desc[UR18] ;  /* 0x000012081a0075b4 */ /* 0x0009e20008211000 */
[----:B--2---:R-:W-:Y:S01]  /*1fe0*/  UIADD3 UR34, UPT, UPT, UR34, 0x20, URZ ;  /* 0x0000002022227890 */ /* 0x004fe2000fffe0ff */
[----:B------:R-:W-:Y:S11]  /*1ff0*/  BRA.U UP2, `(.L_x_32) ;  /* 0xfffffffd024c7547 */ /* 0x000ff6000b83ffff */
.L_x_26:
[----:B----4-:R-:W-:Y:S01]  /*2000*/  ULEA UR8, UR13, UR4, 0x3 ;  /* 0x000000040d087291 */ /* 0x010fe2000f8e18ff */
[----:B-1----:R-:W-:Y:S01]  /*2010*/  SHF.L.U32 R2, R15, 0x1f, RZ ;  /* 0x0000001f0f027819 */ /* 0x002fe200000006ff */
[----:B------:R-:W-:Y:S01]  /*2020*/  @!P1 SYNCS.ARRIVE.TRANS64.A1T0 RZ, [UR4+0x228], RZ ;  /* 0x000228ffffff99a7 */ /* 0x000fe20008100004 */
[----:B------:R-:W-:-:S06]  /*2030*/  UISETP.GT.AND UP0, UPT, UR22, UR21, UPT ;  /* 0x000000151600728c */ /* 0x000fcc000bf04270 */
[----:B--2---:R1:W2:Y:S03]  /*2040*/  SYNCS.PHASECHK.TRANS64.TRYWAIT P0, [UR8+0x100], R2 ;  /* 0x00010002ff0075a7 */ /* 0x0042a60008001108 */
[----:B------:R-:W-:Y:S05]  /*2050*/  BRA.U !UP0, `(.L_x_33) ;  /* 0x0000000108c07547 */ /* 0x000fea000b800000 */
[----:B------:R-:W-:Y:S01]  /*2060*/  UIADD3 UR26, UPT, UPT, UR14, UR23, URZ ;  /* 0x000000170e1a7290 */ /* 0x000fe2000fffe0ff */
[----:B------:R-:W-:-:S11]  /*2070*/  UMOV UR27, UR13 ;  /* 0x0000000d001b7c82 */ /* 0x000fd60008000000 */
.L_x_39:
[----:B------:R-:W-:Y:S01]  /*2080*/  ULEA UR17, UR27, UR4, 0x3 ;  /* 0x000000041b117291 */ /* 0x000fe2000f8e18ff */
[----:B--2---:R-:W-:Y:S01]  /*2090*/  @P5 MOV R3, 0x3000 ;  /* 0x0000300000035802 */ /* 0x004fe20000000f00 */
[----:B-12---:R-:W-:Y:S10]  /*20a0*/  @P0 BRA `(.L_x_34) ;  /* 0x00000000000c0947 */ /* 0x006ff40003800000 */
[----:B------:R-:W-:-:S04]  /*20b0*/  SHF.L.U32 R5, R15, 0x1f, RZ ;  /* 0x0000001f0f057819 */ /* 0x000fc800000006ff */
[----:B------:R-:W2:Y:S02]  /*20c0*/  SYNCS.PHASECHK.TRANS64.TRYWAIT P0, [UR17+0x100], R5 ;  /* 0x00010005ff0075a7 */ /* 0x000ea40008001111 */
[----:B--2---:R-:W-:Y:S05]  /*20d0*/  @!P0 BRA `(.L_x_35) ;  /* 0x0000007c002c8947 */ /* 0x004fea0003800000 */
.L_x_34:
[----:B------:R2:W-:Y:S01]  /*20e0*/  @P5 SYNCS.ARRIVE.TRANS64 RZ, [UR17], R3 ;  /* 0x00000003ffff59a7 */ /* 0x0005e20008000011 */
[----:B------:R-:W-:-:S04]  /*20f0*/  ULOP3.LUT UR8, UR7, 0x2, URZ, 0xfc, !UPT ;  /* 0x0000000207087892 */ /* 0x000fc8000f8efcff */
[----:B------:R-:W-:-:S09]  /*2100*/  UISETP.NE.AND UP0, UPT, UR8, 0x2, UPT ;  /* 0x000000020800788c */ /* 0x000fd2000bf05270 */
[----:B------:R-:W-:Y:S05]  /*2110*/  BRA.U UP0, `(.L_x_36) ;  /* 0x0000000100047547 */ /* 0x000fea000b800000 */
[----:B------:R-:W-:Y:S05]  /*2120*/  BPT.TRAP 0x1 ;  /* 0x000000040000795c */ /* 0x000fea0000300000 */
.L_x_36:
[----:B------:R-:W-:Y:S04]  /*2130*/  BSSY.RECONVERGENT B0, `(.L_x_37) ;  /* 0x0000003000007945 */ /* 0x000fe80003800200 */
[----:B------:R-:W-:Y:S05]  /*2140*/  @!P4 BRA `(.L_x_38) ;  /* 0x000000000004c947 */ /* 0x000fea0003800000 */
[----:B------:R-:W-:Y:S05]  /*2150*/  BPT.TRAP 0x1 ;  /* 0x000000040000795c */ /* 0x000fea0000300000 */
.L_x_38:
[----:B------:R-:W-:Y:S05]  /*2160*/  BSYNC.RECONVERGENT B0 ;  /* 0x0000000000007941 */ /* 0x000fea0003800200 */
.L_x_37:
        /* <DEDUP_REMOVED lines=9> */
[----:B------:R-:W-:Y:S02]  /*2200*/  USHF.L.U32 UR18, UR23, 0x5, URZ ;  /* 0x0000000517127899 */ /* 0x000fe400080006ff */
[----:B------:R-:W-:Y:S01]  /*2210*/  ULOP3.LUT UR17, UR17, 0xfefffff8, URZ, 0xc0, !UPT ;  /* 0xfefffff811117892 */ /* 0x000fe2000f8ec0ff */
[----:B-1----:R-:W-:Y:S01]  /*2220*/  SHF.L.U32 R2, R15, 0x1f, RZ ;  /* 0x0000001f0f027819 */ /* 0x002fe200000006ff */
[----:B------:R-:W-:Y:S02]  /*2230*/  UIADD3 UR16, UPT, UPT, UR16, 0x8600, URZ ;  /* 0x0000860010107890 */ /* 0x000fe4000fffe0ff */
[----:B------:R-:W-:Y:S01]  /*2240*/  UIADD3.X UR33, UPT, UPT, URZ, UR25, URZ, UP1, !UPT ;  /* 0x00000019ff217290 */ /* 0x000fe20008ffe4ff */
[----:B------:R4:W1:Y:S01]  /*2250*/  SYNCS.PHASECHK.TRANS64.TRYWAIT P0, [UR8+0x100], R2 ;  /* 0x00010002ff0075a7 */ /* 0x0008620008001108 */
[----:B------:R-:W-:-:S02]  /*2260*/  ULEA UR8, UR27, UR4, 0xb ;  /* 0x000000041b087291 */ /* 0x000fc4000f8e58ff */
[----:B------:R-:W-:Y:S02]  /*2270*/  UIADD3.X UR31, UPT, UPT, URZ, UR25, URZ, UP0, !UPT ;  /* 0x00000019ff1f7290 */ /* 0x000fe400087fe4ff */
[----:B------:R-:W-:Y:S01]  /*2280*/  UIADD3 UR8, UPT, UPT, UR8, 0x28600, URZ ;  /* 0x0002860008087890 */ /* 0x000fe2000fffe0ff */
[----:B------:R-:W-:Y:S01]  /*2290*/  UMOV UR28, 0x0 ;  /* 0x00000000001c7882 */ /* 0x000fe20000000000 */
[----:B------:R-:W-:Y:S01]  /*22a0*/  UMOV UR29, 0x10000000 ;  /* 0x10000000001d7882 */ /* 0x000fe20000000000 */
[----:B------:R-:W-:Y:S01]  /*22b0*/  UMOV UR19, UR35 ;  /* 0x0000002300137c82 */ /* 0x000fe20008000000 */
[----:B------:R-:W-:Y:S01]  /*22c0*/  UMOV UR20, UR36 ;  /* 0x0000002400147c82 */ /* 0x000fe20008000000 */
[----:B------:R-:W-:Y:S01]  /*22d0*/  UMOV UR12, UR36 ;  /* 0x00000024000c7c82 */ /* 0x000fe20008000000 */
[----:B------:R-:W-:Y:S01]  /*22e0*/  UMOV UR9, UR17 ;  /* 0x0000001100097c82 */ /* 0x000fe20008000000 */
[----:B------:R-:W-:Y:S01]  /*22f0*/  UMOV UR10, UR18 ;  /* 0x00000012000a7c82 */ /* 0x000fe20008000000 */
[----:B------:R4:W-:Y:S01]  /*2300*/  UTMALDG.3D.2CTA [UR16], [UR32], desc[UR28] ;  /* 0x00001c10200075b4 */ /* 0x0009e20008211000 */
[----:B------:R-:W-:Y:S01]  /*2310*/  UIADD3 UR23, UPT, UPT, UR23, 0x1, URZ ;  /* 0x0000000117177890 */ /* 0x000fe2000fffe0ff */
[----:B------:R-:W-:-:S03]  /*2320*/  UMOV UR27, UR13 ;  /* 0x0000000d001b7c82 */ /* 0x000fc60008000000 */
[----:B------:R-:W-:Y:S01]  /*2330*/  UISETP.NE.AND UP0, UPT, UR23, UR26, UPT ;  /* 0x0000001a1700728c */ /* 0x000fe2000bf05270 */
[----:B------:R4:W-:Y:S08]  /*2340*/  UTMALDG.3D.2CTA [UR8], [UR30], desc[UR28] ;  /* 0x00001c081e0075b4 */ /* 0x0009f00008211000 */
[----:B----4-:R-:W-:Y:S05]  /*2350*/  BRA.U UP0, `(.L_x_39) ;  /* 0xfffffffd00487547 */ /* 0x010fea000b83ffff */
.L_x_33:
[----:B-1----:R-:W-:Y:S01]  /*2360*/  LEA R2, R14, UR4, 0x3 ;  /* 0x000000040e027c11 */ /* 0x002fe2000f8e18ff */
[----:B------:R-:W-:Y:S01]  /*2370*/  NOP ;  /* 0x0000000000007918 */ /* 0x000fe20000000000 */
[----:B--2---:R-:W-:Y:S02]  /*2380*/  SHF.L.U32 R3, R12, 0x1f, RZ ;  /* 0x0000001f0c037819 */ /* 0x004fe400000006ff */
[----:B------:R-:W-:Y:S02]  /*2390*/  LEA R4, R14, UR4, 0x4 ;  /* 0x000000040e047c11 */ /* 0x000fe4000f8e20ff */
[----:B------:R-:W1:Y:S02]  /*23a0*/  SYNCS.PHASECHK.TRANS64.TRYWAIT P0, [R2+URZ+0x230], R3 ;  /* 0x00023003020075a7 */ /* 0x000e6400080011ff */
[----:B-1----:R-:W-:Y:S05]  /*23b0*/  @!P0 BRA `(.L_x_40) ;  /* 0x00000078008c8947 */ /* 0x002fea0003800000 */
.L_x_155:
[----:B------:R-:W2:Y:S01]  /*23c0*/  LDS.128 R4, [R4+0x2c0] ;  /* 0x0002c00004047984 */ /* 0x000ea20000000c00 */
[----:B------:R-:W-:Y:S01]  /*23d0*/  ISETP.GE.AND P0, PT, R72, 0x1, PT ;  /* 0x000000014800780c */ /* 0x000fe20003f06270 */
[----:B-1----:R-:W-:Y:S01]  /*23e0*/  VIADD R2, R2, 0x240 ;  /* 0x0000024002027836 */ /* 0x002fe20000000000 */
[----:B------:R-:W-:Y:S01]  /*23f0*/  @!PT LDS RZ, [RZ] ;  /* 0x00000000fffff984 */ /* 0x000fe20000000800 */
[----:B------:R-:W-:Y:S01]  /*2400*/  @!PT LDS RZ, [RZ] ;  /* 0x00000000fffff984 */ /* 0x000fe20000000800 */
[----:B------:R-:W-:Y:S01]  /*2410*/  @!PT LDS RZ, [RZ] ;  /* 0x00000000fffff984 */ /* 0x000fe20000000800 */
[----:B------:R-:W-:Y:S01]  /*2420*/  @!PT LDS RZ, [RZ] ;  /* 0x00000000fffff984 */ /* 0x000fe20000000800 */
[----:B------:R1:W-:Y:S06]  /*2430*/  MEMBAR.ALL.CTA ;  /* 0x0000000000007992 */ /* 0x0003ec0000008000 */
[----:B-1----:R-:W1:Y:S01]  /*2440*/  FENCE.VIEW.ASYNC.S ;  /* 0x00000000000073c6 */ /* 0x002e620000000000 */
[----:B------:R-:W-:-:S04]  /*2450*/  PRMT R2, RZ, 0x654, R2 ;  /* 0x00000654ff027816 */ /* 0x000fc80000000002 */
[----:B-1----:R1:W-:Y:S01]  /*2460*/  SYNCS.ARRIVE.TRANS64.RED.A1T0 RZ, [R2+URZ], RZ ;  /* 0x000000ff02ff79a7 */ /* 0x0023e200081004ff */
[----:B--2---:R-:W-:-:S13]  /*2470*/  LOP3.LUT P2, RZ, R6, 0x1, RZ, 0xc0, !PT ;  /* 0x0000000106ff7812 */ /* 0x004fda000784c0ff */
[----:B------:R-:W-:Y:S01]  /*2480*/  @P2 SHF.R.U32.HI R3, RZ, 0x10, R5 ;  /* 0x00000010ff032819 */ /* 0x000fe20000011605 */
[----:B------:R-:W-:Y:S01]  /*2490*/  VOTEU.ANY UP0, P2 ;  /* 0x0000000000ff7886 */ /* 0x000fe20001000100 */
[----:B------:R-:W-:Y:S02]  /*24a0*/  @P2 MOV R13, R4 ;  /* 0x00000004000d2202 */ /* 0x000fe40000000f00 */
[----:B------:R-:W-:Y:S02]  /*24b0*/  @P2 R2UR.BROADCAST UR8, R3 ;  /* 0x00000000030822ca */ /* 0x000fe400008e0000 */
[----:B------:R-:W-:-:S11]  /*24c0*/  @P2 LOP3.LUT R11, R5, 0xffff, RZ, 0xc0, !PT ;  /* 0x0000ffff050b2812 */ /* 0x000fd600078ec0ff */
[----:B------:R-:W-:Y:S01]  /*24d0*/  @UP0 UMOV UR36, UR8 ;  /* 0x0000000800240c82 */ /* 0x000fe20008000000 */
[----:B-1----:R-:W-:Y:S05]  /*24e0*/  @!P0 BRA `(.L_x_41) ;  /* 0x0000000000b88947 */ /* 0x002fea0003800000 */
[----:B------:R-:W3:Y:S01]  /*24f0*/  LDC.64 R4, c[0x0][0xb18] ;  /* 0x0002c600ff047b82 */ /* 0x000ee20000000a00 */
[----:B------:R-:W-:-:S07]  /*2500*/  ISETP.NE.AND P3, PT, R72, 0x1, PT ;  /* 0x000000014800780c */ /* 0x000fce0003f65270 */
[----:B------:R-:W1:Y:S08]  /*2510*/  LDC.64 R6, c[0x0][0xb10] ;  /* 0x0002c400ff067b82 */ /* 0x000e700000000a00 */
[----:B------:R-:W2:Y:S08]  /*2520*/  LDC R18, c[0x0][0xb20] ;  /* 0x0002c800ff127b82 */ /* 0x000eb00000000800 */
[----:B------:R-:W4:Y:S01]  /*2530*/  LDC R20, c[0x0][0xb0c] ;  /* 0x0002c300ff147b82 */ /* 0x000f220000000800 */
[----:B---3--:R-:W-:Y:S01]  /*2540*/  IMAD.HI.U32 R19, R0, R5, RZ ;  /* 0x0000000500137227 */ /* 0x008fe200078e00ff */
[----:B------:R-:W-:-:S03]  /*2550*/  ISETP.NE.AND P0, PT, R4, 0x1, PT ;  /* 0x000000010400780c */ /* 0x000fc60003f05270 */
[----:B------:R-:W-:-:S03]  /*2560*/  IMAD.HI.U32 R5, R11, R5, RZ ;  /* 0x000000050b057227 */ /* 0x000fc600078e00ff */
[----:B------:R-:W3:Y:S01]  /*2570*/  LDC.64 R2, c[0x0][0xb28] ;  /* 0x0002ca00ff027b82 */ /* 0x000ee20000000a00 */
[----:B-1----:R-:W-:-:S04]  /*2580*/  IMAD.HI.U32 R22, R9, R6, RZ ;  /* 0x0000000609167227 */ /* 0x002fc800078e00ff */
[----:B------:R-:W-:Y:S01]  /*2590*/  IMAD.HI.U32 R24, R13, R6, RZ ;  /* 0x000000060d187227 */ /* 0x000fe200078e00ff */
[----:B------:R-:W-:Y:S02]  /*25a0*/  SHF.R.U32.HI R22, RZ, R7, R22 ;  /* 0x00000007ff167219 */ /* 0x000fe40000011616 */
[-C--:B--2---:R-:W-:Y:S02]  /*25b0*/  SHF.R.U32.HI R19, RZ, R18.reuse, R19 ;  /* 0x00000012ff137219 */ /* 0x084fe40000011613 */
[----:B------:R-:W-:Y:S02]  /*25c0*/  SHF.R.U32.HI R18, RZ, R18, R5 ;  /* 0x00000012ff127219 */ /* 0x000fe40000011605 */
[----:B------:R-:W-:Y:S02]  /*25d0*/  SEL R19, R0, R19, !P0 ;  /* 0x0000001300137207 */ /* 0x000fe40004000000 */
[----:B------:R-:W-:Y:S02]  /*25e0*/  SHF.R.U32.HI R24, RZ, R7, R24 ;  /* 0x00000007ff187219 */ /* 0x000fe40000011618 */
[----:B----4-:R-:W-:-:S02]  /*25f0*/  ISETP.NE.AND P1, PT, R20, 0x1, PT ;  /* 0x000000011400780c */ /* 0x010fc40003f25270 */
[----:B------:R-:W-:Y:S02]  /*2600*/  SEL R5, R11, R18, !P0 ;  /* 0x000000120b057207 */ /* 0x000fe40004000000 */
[----:B------:R-:W-:Y:S02]  /*2610*/  SEL R21, R9, R22, !P1 ;  /* 0x0000001609157207 */ /* 0x000fe40004800000 */
[----:B------:R-:W-:Y:S01]  /*2620*/  SEL R7, R13, R24, !P1 ;  /* 0x000000180d077207 */ /* 0x000fe20004800000 */
[----:B---3--:R-:W-:-:S04]  /*2630*/  IMAD.HI.U32 R22, R19, R2, RZ ;  /* 0x0000000213167227 */ /* 0x008fc800078e00ff */
[----:B------:R-:W-:Y:S01]  /*2640*/  IMAD.HI.U32 R6, R21, R2, RZ ;  /* 0x0000000215067227 */ /* 0x000fe200078e00ff */
[----:B------:R-:W-:-:S04]  /*2650*/  @P3 SHF.R.U32.HI R19, RZ, R3, R22 ;  /* 0x00000003ff133219 */ /* 0x000fc80000011616 */
        /* <DEDUP_REMOVED lines=8> */
[----:B------:R-:W-:-:S04]  /*26e0*/  @!P0 IMAD.HI.U32 R18, R7, R2, RZ ;  /* 0x0000000207128227 */ /* 0x000fc800078e00ff */
[----:B------:R-:W-:Y:S01]  /*26f0*/  IMAD.MOV R2, RZ, RZ, -R6 ;  /* 0x000000ffff027224 */ /* 0x000fe200078e0a06 */
[----:B------:R-:W-:-:S03]  /*2700*/  @!P0 SHF.R.U32.HI R18, RZ, R3, R18 ;  /* 0x00000003ff128219 */ /* 0x000fc60000011612 */
[----:B------:R-:W-:Y:S01]  /*2710*/  IMAD R2, R72, R2, R5 ;  /* 0x0000000248027224 */ /* 0x000fe200078e0205 */
[----:B------:R-:W-:Y:S02]  /*2720*/  @!P0 SEL R3, R7, R18, !P3 ;  /* 0x0000001207038207 */ /* 0x000fe40005800000 */
[----:B------:R-:W-:-:S03]  /*2730*/  IADD3 R18, PT, PT, -R5, RZ, RZ ;  /* 0x000000ff05127210 */ /* 0x000fc60007ffe1ff */
[--C-:B------:R-:W-:Y:S02]  /*2740*/  @!P0 IMAD.IADD R6, R6, 0x1, -R3.reuse ;  /* 0x0000000106068824 */ /* 0x100fe400078e0a03 */
[----:B------:R-:W-:Y:S01]  /*2750*/  @!P0 IMAD R3, R2, R21, R3 ;  /* 0x0000001502038224 */ /* 0x000fe200078e0203 */
[----:B------:R-:W-:Y:S01]  /*2760*/  IADD3 R2, PT, PT, -R7, RZ, RZ ;  /* 0x000000ff07027210 */ /* 0x000fe20007ffe1ff */
[----:B------:R-:W-:Y:S02]  /*2770*/  @!P0 IMAD R5, R72, R6, R7 ;  /* 0x0000000648058224 */ /* 0x000fe400078e0207 */
[----:B------:R-:W-:Y:S02]  /*2780*/  IMAD R11, R4, R18, R11 ;  /* 0x00000012040b7224 */ /* 0x000fe400078e020b */
[----:B------:R-:W-:Y:S02]  /*2790*/  @!P0 IMAD.MOV.U32 R7, RZ, RZ, R3 ;  /* 0x000000ffff078224 */ /* 0x000fe400078e0003 */
[----:B------:R-:W-:-:S02]  /*27a0*/  IMAD R2, R20, R2, R13 ;  /* 0x0000000214027224 */ /* 0x000fc400078e020d */
[----:B------:R-:W-:Y:S02]  /*27b0*/  IMAD R11, R5, R4, R11 ;  /* 0x00000004050b7224 */ /* 0x000fe400078e020b */
[----:B------:R-:W-:Y:S02]  /*27c0*/  IMAD R13, R7, R20, R2 ;  /* 0x00000014070d7224 */ /* 0x000fe400078e0202 */
.L_x_41:
[----:B------:R-:W1:Y:S02]  /*27d0*/  LDCU UR8, c[0x0][0xb30] ;  /* 0x00016600ff0877ac */ /* 0x000e640008000800 */
[----:B-1----:R-:W-:-:S09]  /*27e0*/  UISETP.NE.AND UP0, UPT, UR8, 0x1, UPT ;  /* 0x000000010800788c */ /* 0x002fd2000bf05270 */
[----:B------:R-:W-:Y:S05]  /*27f0*/  BRA.U UP0, `(.L_x_42) ;  /* 0x0000000100407547 */ /* 0x000fea000b800000 */
[----:B------:R-:W1:Y:S08]  /*2800*/  LDC.64 R4, c[0x0][0xb10] ;  /* 0x0002c400ff047b82 */ /* 0x000e700000000a00 */
[----:B------:R-:W2:Y:S08]  /*2810*/  LDC.64 R2, c[0x0][0xb18] ;  /* 0x0002c600ff027b82 */ /* 0x000eb00000000a00 */
[----:B------:R-:W4:Y:S08]  /*2820*/  LDC R6, c[0x0][0xb20] ;  /* 0x0002c800ff067b82 */ /* 0x000f300000000800 */
[----:B------:R-:W3:Y:S01]  /*2830*/  LDC R18, c[0x0][0xb0c] ;  /* 0x0002c300ff127b82 */ /* 0x000ee20000000800 */
[----:B-1----:R-:W-:-:S05]  /*2840*/  IMAD.HI.U32 R4, R13, R4, RZ ;  /* 0x000000040d047227 */ /* 0x002fca00078e00ff */
[----:B------:R-:W-:Y:S01]  /*2850*/  SHF.R.U32.HI R4, RZ, R5, R4 ;  /* 0x00000005ff047219 */ /* 0x000fe20000011604 */
[----:B--2---:R-:W-:Y:S01]  /*2860*/  IMAD.HI.U32 R3, R11, R3, RZ ;  /* 0x000000030b037227 */ /* 0x004fe200078e00ff */
[----:B------:R-:W-:-:S04]  /*2870*/  ISETP.NE.AND P0, PT, R2, 0x1, PT ;  /* 0x000000010200780c */ /* 0x000fc80003f05270 */
[----:B----4-:R-:W-:-:S04]  /*2880*/  SHF.R.U32.HI R6, RZ, R6, R3 ;  /* 0x00000006ff067219 */ /* 0x010fc80000011603 */
[----:B------:R-:W-:Y:S02]  /*2890*/  SEL R3, R11, R6, !P0 ;  /* 0x000000060b037207 */ /* 0x000fe40004000000 */
[----:B---3--:R-:W-:-:S04]  /*28a0*/  ISETP.NE.AND P1, PT, R18, 0x1, PT ;  /* 0x000000011200780c */ /* 0x008fc80003f25270 */
[----:B------:R-:W-:-:S05]  /*28b0*/  SEL R4, R13, R4, !P1 ;  /* 0x000000040d047207 */ /* 0x000fca0004800000 */
[----:B------:R-:W-:Y:S02]  /*28c0*/  IMAD.IADD R5, R3, 0x1, -R4 ;  /* 0x0000000103057824 */ /* 0x000fe400078e0a04 */
[----:B------:R-:W-:Y:S02]  /*28d0*/  IMAD.IADD R3, R4, 0x1, -R3 ;  /* 0x0000000104037824 */ /* 0x000fe400078e0a03 */
[----:B------:R-:W-:Y:S02]  /*28e0*/  IMAD R13, R5, R18, R13 ;  /* 0x00000012050d7224 */ /* 0x000fe400078e020d */
[----:B------:R-:W-:-:S07]  /*28f0*/  IMAD R11, R3, R2, R11 ;  /* 0x00000002030b7224 */ /* 0x000fce00078e020b */
.L_x_42:
[----:B------:R-:W-:Y:S01]  /*2900*/  VIADD R14, R14, 0x1 ;  /* 0x000000010e0e7836 */ /* 0x000fe20000000000 */
[----:B------:R-:W-:Y:S01]  /*2910*/  PLOP3.LUT P1, PT, PT, PT, PT, 0x80, 0x8 ;  /* 0x000000000008781c */ /* 0x000fe20003f2f070 */
[----:B------:R-:W-:Y:S02]  /*2920*/  IMAD.IADD R21, R13, 0x1, R154 ;  /* 0x000000010d157824 */ /* 0x000fe400078e029a */
[----:B------:R-:W-:Y:S01]  /*2930*/  IMAD.IADD R20, R11, 0x1, R152 ;  /* 0x000000010b147824 */ /* 0x000fe200078e0298 */
[----:B------:R-:W-:-:S04]  /*2940*/  ISETP.NE.AND P0, PT, R14, 0x2, PT ;  /* 0x000000020e00780c */ /* 0x000fc80003f05270 */
[----:B------:R-:W-:Y:S02]  /*2950*/  SEL R3, RZ, 0x1, P0 ;  /* 0x00000001ff037807 */ /* 0x000fe40000000000 */
[----:B------:R-:W-:Y:S02]  /*2960*/  SEL R14, R14, RZ, P0 ;  /* 0x000000ff0e0e7207 */ /* 0x000fe40000000000 */
[----:B------:R-:W-:Y:S01]  /*2970*/  LOP3.LUT R12, R12, R3, RZ, 0x3c, !PT ;  /* 0x000000030c0c7212 */ /* 0x000fe200078e3cff */
[----:B------:R-:W-:Y:S06]  /*2980*/  @P2 BRA `(.L_x_43) ;  /* 0xfffffff000582947 */ /* 0x000fec000383ffff */
[----:B------:R-:W-:Y:S01]  /*2990*/  UIADD3 UR4, UPT, UPT, UR4, 0x100, URZ ;  /* 0x0000010004047890 */ /* 0x000fe2000fffe0ff */
[----:B------:R-:W-:-:S03]  /*29a0*/  SHF.L.U32 R3, R15, 0x1f, RZ ;  /* 0x0000001f0f037819 */ /* 0x000fc600000006ff */
[----:B------:R-:W-:-:S09]  /*29b0*/  ULEA UR5, UR13, UR4, 0x3 ;  /* 0x000000040d057291 */ /* 0x000fd2000f8e18ff */
[----:B------:R-:W1:Y:S02]  /*29c0*/  SYNCS.PHASECHK.TRANS64.TRYWAIT P0, [UR5], R3 ;  /* 0x00000003ff0075a7 */ /* 0x000e640008001105 */
[----:B-1----:R-:W-:Y:S05]  /*29d0*/  @!P0 BRA `(.L_x_44) ;  /* 0x0000007400188947 */ /* 0x002fea0003800000 */
.L_x_157:
[----:B------:R-:W-:-:S04]  /*29e0*/  UIADD3 UR6, UPT, UPT, UR13, 0x1, URZ ;  /* 0x000000010d067890 */ /* 0x000fc8000fffe0ff */
[----:B------:R-:W-:-:S04]  /*29f0*/  UISETP.NE.AND UP0, UPT, UR6, 0x20, UPT ;  /* 0x000000200600788c */ /* 0x000fc8000bf05270 */
[----:B------:R-:W-:Y:S02]  /*2a00*/  USEL UR7, URZ, 0x1, UP0 ;  /* 0x00000001ff077887 */ /* 0x000fe40008000000 */
[----:B------:R-:W-:-:S04]  /*2a10*/  USEL UR6, UR6, URZ, UP0 ;  /* 0x000000ff06067287 */ /* 0x000fc80008000000 */
[----:B------:R-:W-:Y:S01]  /*2a20*/  ULEA UR5, UR6, UR4, 0x3 ;  /* 0x0000000406057291 */ /* 0x000fe2000f8e18ff */
[----:B------:R-:W-:-:S04]  /*2a30*/  LOP3.LUT R2, R15, UR7, RZ, 0x3c, !PT ;  /* 0x000000070f027c12 */ /* 0x000fc8000f8e3cff */
[----:B-1----:R-:W-:-:S04]  /*2a40*/  SHF.L.U32 R3, R2, 0x1f, RZ ;  /* 0x0000001f02037819 */ /* 0x002fc800000006ff */
[----:B------:R-:W1:Y:S02]  /*2a50*/  SYNCS.PHASECHK.TRANS64.TRYWAIT P0, [UR5], R3 ;  /* 0x00000003ff0075a7 */ /* 0x000e640008001105 */
[----:B-1----:R-:W-:Y:S05]  /*2a60*/  @!P0 BRA `(.L_x_45) ;  /* 0x00000074000c8947 */ /* 0x002fea0003800000 */
.L_x_159:
        /* <DEDUP_REMOVED lines=9> */
.L_x_161:
        /* <DEDUP_REMOVED lines=9> */
.L_x_163:
        /* <DEDUP_REMOVED lines=9> */
.L_x_165:
        /* <DEDUP_REMOVED lines=9> */
.L_x_167:
        /* <DEDUP_REMOVED lines=9> */
.L_x_169:
        /* <DEDUP_REMOVED lines=9> */
.L_x_171:
        /* <DEDUP_REMOVED lines=9> */
.L_x_173:
        /* <DEDUP_REMOVED lines=9> */
.L_x_175:
        /* <DEDUP_REMOVED lines=9> */
.L_x_177:
        /* <DEDUP_REMOVED lines=9> */
.L_x_179:
        /* <DEDUP_REMOVED lines=9> */
.L_x_181:
        /* <DEDUP_REMOVED lines=9> */
.L_x_183:
        /* <DEDUP_REMOVED lines=9> */
.L_x_185:
        /* <DEDUP_REMOVED lines=9> */
.L_x_187:
        /* <DEDUP_REMOVED lines=9> */
.L_x_189:
        /* <DEDUP_REMOVED lines=9> */
.L_x_191:
        /* <DEDUP_REMOVED lines=9> */
.L_x_193:
        /* <DEDUP_REMOVED lines=9> */
.L_x_195:
        /* <DEDUP_REMOVED lines=9> */
.L_x_197:
        /* <DEDUP_REMOVED lines=9> */
.L_x_199:
        /* <DEDUP_REMOVED lines=9> */
.L_x_201:
        /* <DEDUP_REMOVED lines=9> */
.L_x_203:
        /* <DEDUP_REMOVED lines=9> */
.L_x_205:
        /* <DEDUP_REMOVED lines=9> */
.L_x_207:
        /* <DEDUP_REMOVED lines=9> */
.L_x_209:
        /* <DEDUP_REMOVED lines=9> */
.L_x_211:
        /* <DEDUP_REMOVED lines=9> */
.L_x_213:
        /* <DEDUP_REMOVED lines=9> */
.L_x_215:
        /* <DEDUP_REMOVED lines=9> */
.L_x_217:
[----:B------:R-:W-:-:S04]  /*3ac0*/  UIADD3 UR6, UPT, UPT, UR6, 0x1, URZ ;  /* 0x0000000106067890 */ /* 0x000fc8000fffe0ff */
[----:B------:R-:W-:-:S04]  /*3ad0*/  UISETP.NE.AND UP0, UPT, UR6, 0x20, UPT ;  /* 0x000000200600788c */ /* 0x000fc8000bf05270 */
[----:B------:R-:W-:Y:S02]  /*3ae0*/  USEL UR5, URZ, 0x1, UP0 ;  /* 0x00000001ff057887 */ /* 0x000fe40008000000 */
[----:B------:R-:W-:-:S04]  /*3af0*/  USEL UR6, UR6, URZ, UP0 ;  /* 0x000000ff06067287 */ /* 0x000fc80008000000 */
[----:B------:R-:W-:Y:S01]  /*3b00*/  ULEA UR6, UR6, UR4, 0x3 ;  /* 0x0000000406067291 */ /* 0x000fe2000f8e18ff */
[----:B-1----:R-:W-:-:S04]  /*3b10*/  LOP3.LUT R3, R2, UR5, RZ, 0x3c, !PT ;  /* 0x0000000502037c12 */ /* 0x002fc8000f8e3cff */
[----:B------:R-:W-:Y:S01]  /*3b20*/  SHF.L.U32 R3, R3, 0x1f, RZ ;  /* 0x0000001f03037819 */ /* 0x000fe200000006ff */
[----:B---3--:R-:W-:-:S07]  /*3b30*/  IMAD.U32 R0, RZ, RZ, UR6 ;  /* 0x00000006ff007e24 */ /* 0x008fce000f8e00ff */
.L_x_75:
[----:B-1----:R1:W2:Y:S02]  /*3b40*/  SYNCS.PHASECHK.TRANS64.TRYWAIT P0, [R0+URZ], R3 ;  /* 0x00000003000075a7 */ /* 0x0022a400080011ff */
[----:B--2---:R-:W-:Y:S05]  /*3b50*/  @!P0 NANOSLEEP.SYNCS 0x989680 ;  /* 0x009896800000895d */ /* 0x004fea0003900000 */
[----:B------:R-:W2:Y:S02]  /*3b60*/  @!P0 SYNCS.PHASECHK.TRANS64 P0, [R0+URZ], R3 ;  /* 0x00000003000085a7 */ /* 0x000ea400080010ff */
[----:B--2---:R-:W-:Y:S05]  /*3b70*/  @P0 EXIT ;  /* 0x000000000000094d */ /* 0x004fea0003800000 */
[----:B------:R-:W-:Y:S05]  /*3b80*/  BRA `(.L_x_75) ;  /* 0xfffffffc00ec7947 */ /* 0x000fea000383ffff */
.L_x_23:
[----:B------:R-:W-:-:S04]  /*3b90*/  UISETP.NE.AND UP1, UPT, UR37, URZ, UPT ;  /* 0x000000ff2500728c */ /* 0x000fc8000bf25270 */
[----:B------:R-:W-:-:S09]  /*3ba0*/  UISETP.NE.OR UP1, UPT, UR10, 0x1, UP1 ;  /* 0x000000010a00788c */ /* 0x000fd20008f25670 */
[----:B------:R-:W-:Y:S05]  /*3bb0*/  BRA.U UP1, `(.L_x_76) ;  /* 0x00000005014c7547 */ /* 0x000fea000b800000 */
[----:B------:R-:W-:Y:S01]  /*3bc0*/  HFMA2 R11, -RZ, RZ, 0, 0 ;  /* 0x00000000ff0b7431 */ /* 0x000fe200000001ff */
[----:B------:R-:W-:Y:S01]  /*3bd0*/  ISETP.GE.U32.AND P2, PT, R10, 0x2, PT ;  /* 0x000000020a00780c */ /* 0x000fe20003f46070 */
[----:B------:R-:W-:Y:S01]  /*3be0*/  IMAD.MOV.U32 R12, RZ, RZ, 0x1 ;  /* 0x00000001ff0c7424 */ /* 0x000fe200078e00ff */
[----:B------:R-:W-:Y:S01]  /*3bf0*/  CS2R R8, SRZ ;  /* 0x0000000000087805 */ /* 0x000fe2000001ff00 */
[----:B------:R-:W-:Y:S01]  /*3c00*/  IMAD.MOV.U32 R3, RZ, RZ, RZ ;  /* 0x000000ffff037224 */ /* 0x000fe200078e00ff */
[----:B------:R-:W-:Y:S01]  /*3c10*/  UMOV UR4, 0x400 ;  /* 0x0000040000047882 */ /* 0x000fe20000000000 */
[----:B------:R-:W-:Y:S01]  /*3c20*/  UMOV UR6, URZ ;  /* 0x000000ff00067c82 */ /* 0x000fe20008000000 */
[----:B------:R-:W-:-:S12]  /*3c30*/  ULEA UR37, UR37, UR4, 0x18 ;  /* 0x0000000425257291 */ /* 0x000fd8000f8ec0ff */
.L_x_80:
[----:B------:R-:W-:Y:S02]  /*3c40*/  LEA R0, R3, UR37, 0x3 ;  /* 0x0000002503007c11 */ /* 0x000fe4000f8e18ff */
[----:B------:R-:W-:-:S03]  /*3c50*/  SHF.L.U32 R5, R8, 0x1f, RZ ;  /* 0x0000001f08057819 */ /* 0x000fc600000006ff */
[----:B------:R-:W-:Y:S01]  /*3c60*/  VIADD R4, R0, 0x2a0 ;  /* 0x000002a000047836 */ /* 0x000fe20000000000 */
[----:B------:R-:W1:Y:S02]  /*3c70*/  SYNCS.PHASECHK.TRANS64.TRYWAIT P0, [R0+URZ+0x290], R5 ;  /* 0x00029005000075a7 */ /* 0x000e6400080011ff */
[----:B-1----:R-:W-:Y:S05]  /*3c80*/  @!P0 BRA `(.L_x_77) ;  /* 0x0000006c00548947 */ /* 0x002fea0003800000 */
.L_x_218:
[----:B------:R-:W-:Y:S01]  /*3c90*/  ULEA UR5, UR6, UR37, 0x3 ;  /* 0x0000002506057291 */ /* 0x000fe2000f8e18ff */
[----:B------:R-:W-:Y:S01]  /*3ca0*/  PRMT R4, RZ, 0x654, R4 ;  /* 0x00000654ff047816 */ /* 0x000fe20000000004 */
[----:B-1----:R-:W-:Y:S01]  /*3cb0*/  @!P2 IMAD.MOV.U32 R5, RZ, RZ, 0x10 ;  /* 0x00000010ff05a424 */ /* 0x002fe200078e00ff */
[----:B------:R-:W-:Y:S01]  /*3cc0*/  SHF.L.U32 R7, R12, 0x1f, RZ ;  /* 0x0000001f0c077819 */ /* 0x000fe200000006ff */
[----:B------:R-:W-:Y:S01]  /*3cd0*/  UIADD3 UR4, UPT, UPT, UR5, 0x230, URZ ;  /* 0x0000023005047890 */ /* 0x000fe2000fffe0ff */
[----:B------:R1:W-:Y:S05]  /*3ce0*/  SYNCS.ARRIVE.TRANS64.RED.A1T0 RZ, [R4+URZ], RZ ;  /* 0x000000ff04ff79a7 */ /* 0x0003ea00081004ff */
[----:B------:R-:W-:Y:S01]  /*3cf0*/  IMAD.U32 R13, RZ, RZ, UR4 ;  /* 0x00000004ff0d7e24 */ /* 0x000fe2000f8e00ff */
[----:B------:R-:W2:Y:S04]  /*3d00*/  SYNCS.PHASECHK.TRANS64.TRYWAIT P0, [UR5+0x240], R7 ;  /* 0x00024007ff0075a7 */ /* 0x000ea80008001105 */
[----:B------:R-:W-:Y:S01]  /*3d10*/  PRMT R13, R10, 0x654, R13 ;  /* 0x000006540a0d7816 */ /* 0x000fe2000000000d */
[----:B-12---:R-:W-:Y:S06]  /*3d20*/  @!P0 BRA `(.L_x_78) ;  /* 0x0000006c00408947 */ /* 0x006fec0003800000 */
.L_x_220:
[----:B------:R-:W-:Y:S01]  /*3d30*/  ULEA UR4, UR6, UR37, 0x4 ;  /* 0x0000002506047291 */ /* 0x000fe2000f8e20ff */
[----:B------:R-:W-:Y:S01]  /*3d40*/  SEL R2, R13, R2, !P2 ;  /* 0x000000020d027207 */ /* 0x000fe20005000000 */
[----:B------:R-:W-:Y:S01]  /*3d50*/  UIADD3 UR5, UPT, UPT, UR5, 0x230, URZ ;  /* 0x0000023005057890 */ /* 0x000fe2000fffe0ff */
[----:B-1----:R-:W-:Y:S01]  /*3d60*/  LEA R0, R11, UR37, 0x3 ;  /* 0x000000250b007c11 */ /* 0x002fe2000f8e18ff */
[----:B------:R-:W-:Y:S01]  /*3d70*/  UIADD3 UR4, UPT, UPT, UR4, 0x2c0, URZ ;  /* 0x000002c004047890 */ /* 0x000fe2000fffe0ff */
[----:B------:R1:W-:Y:S01]  /*3d80*/  @!P2 SYNCS.ARRIVE.TRANS64.RED RZ, [R2+URZ], R5 ;  /* 0x0000000502ffa9a7 */ /* 0x0003e200080004ff */
[----:B------:R-:W-:Y:S01]  /*3d90*/  UIADD3 UR6, UPT, UPT, UR6, 0x1, URZ ;  /* 0x0000000106067890 */ /* 0x000fe2000fffe0ff */
[----:B------:R-:W-:-:S03]  /*3da0*/  VIADD R3, R3, 0x1 ;  /* 0x0000000103037836 */ /* 0x000fc60000000000 */
[----:B------:R-:W-:Y:S02]  /*3db0*/  UISETP.NE.AND UP0, UPT, UR6, 0x2, UPT ;  /* 0x000000020600788c */ /* 0x000fe4000bf05270 */
[----:B------:R-:W-:Y:S01]  /*3dc0*/  ISETP.NE.AND P0, PT, R3, 0x2, PT ;  /* 0x000000020300780c */ /* 0x000fe20003f05270 */
[----:B------:R-:W-:Y:S06]  /*3dd0*/  UGETNEXTWORKID.BROADCAST [UR4], [UR5] ;  /* 0x00000000040073ca */ /* 0x000fec0008000100 */
[----:B------:R-:W-:Y:S02]  /*3de0*/  USEL UR4, URZ, 0x1, UP0 ;  /* 0x00000001ff047887 */ /* 0x000fe40008000000 */
[----:B------:R-:W-:-:S04]  /*3df0*/  USEL UR6, UR6, URZ, UP0 ;  /* 0x000000ff06067287 */ /* 0x000fc80008000000 */
[----:B------:R-:W-:Y:S02]  /*3e00*/  LOP3.LUT R12, R12, UR4, RZ, 0x3c, !PT ;  /* 0x000000040c0c7c12 */ /* 0x000fe4000f8e3cff */
[----:B-1----:R-:W-:-:S04]  /*3e10*/  SHF.L.U32 R5, R9, 0x1f, RZ ;  /* 0x0000001f09057819 */ /* 0x002fc800000006ff */
[----:B------:R-:W1:Y:S02]  /*3e20*/  SYNCS.PHASECHK.TRANS64.TRYWAIT P1, [R0+URZ+0x230], R5 ;  /* 0x00023005000075a7 */ /* 0x000e6400080211ff */
[----:B-1----:R-:W-:Y:S05]  /*3e30*/  @!P1 BRA `(.L_x_79) ;  /* 0x0000006c00149947 */ /* 0x002fea0003800000 */
.L_x_221:
[----:B------:R-:W-:Y:S01]  /*3e40*/  LEA R4, R11, UR37, 0x4 ;  /* 0x000000250b047c11 */ /* 0x000fe2000f8e20ff */
[----:B-1----:R-:W-:Y:S01]  /*3e50*/  VIADD R0, R0, 0x240 ;  /* 0x0000024000007836 */ /* 0x002fe20000000000 */
[----:B------:R-:W-:Y:S01]  /*3e60*/  SEL R3, R3, RZ, P0 ;  /* 0x000000ff03037207 */ /* 0x000fe20000000000 */
[----:B------:R-:W-:-:S03]  /*3e70*/  VIADD R11, R11, 0x1 ;  /* 0x000000010b0b7836 */ /* 0x000fc60000000000 */
[----:B------:R-:W1:Y:S01]  /*3e80*/  LDS.128 R4, [R4+0x2c0] ;  /* 0x0002c00004047984 */ /* 0x000e620000000c00 */
[----:B------:R-:W-:Y:S02]  /*3e90*/  PRMT R0, RZ, 0x654, R0 ;  /* 0x00000654ff007816 */ /* 0x000fe40000000000 */
[C---:B------:R-:W-:Y:S01]  /*3ea0*/  ISETP.NE.AND P1, PT, R11.reuse, 0x2, PT ;  /* 0x000000020b00780c */ /* 0x040fe20003f25270 */
[----:B------:R-:W-:Y:S01]  /*3eb0*/  @!PT LDS RZ, [RZ] ;  /* 0x00000000fffff984 */ /* 0x000fe20000000800 */
[----:B------:R-:W-:Y:S01]  /*3ec0*/  @!PT LDS RZ, [RZ] ;  /* 0x00000000fffff984 */ /* 0x000fe20000000800 */
[----:B------:R-:W-:Y:S01]  /*3ed0*/  @!PT LDS RZ, [RZ] ;  /* 0x00000000fffff984 */ /* 0x000fe20000000800 */
[----:B------:R-:W-:Y:S01]  /*3ee0*/  @!PT LDS RZ, [RZ] ;  /* 0x00000000fffff984 */ /* 0x000fe20000000800 */
[----:B------:R2:W-:Y:S06]  /*3ef0*/  MEMBAR.ALL.CTA ;  /* 0x0000000000007992 */ /* 0x0005ec0000008000 */
[----:B--2---:R-:W2:Y:S01]  /*3f00*/  FENCE.VIEW.ASYNC.S ;  /* 0x00000000000073c6 */ /* 0x004ea20000000000 */
[----:B------:R-:W-:Y:S01]  /*3f10*/  SEL R11, R11, RZ, P1 ;  /* 0x000000ff0b0b7207 */ /* 0x000fe20000800000 */
[----:B--2---:R2:W-:Y:S01]  /*3f20*/  SYNCS.ARRIVE.TRANS64.RED.A1T0 RZ, [R0+URZ], RZ ;  /* 0x000000ff00ff79a7 */ /* 0x0045e200081004ff */
[----:B-1----:R-:W-:-:S02]  /*3f30*/  LOP3.LUT P3, RZ, R6, 0x1, RZ, 0xc0, !PT ;  /* 0x0000000106ff7812 */ /* 0x002fc4000786c0ff */
[----:B------:R-:W-:-:S04]  /*3f40*/  SEL R5, RZ, 0x1, P0 ;  /* 0x00000001ff057807 */ /* 0x000fc80000000000 */
[----:B------:R-:W-:Y:S02]  /*3f50*/  LOP3.LUT R8, R8, R5, RZ, 0x3c, !PT ;  /* 0x0000000508087212 */ /* 0x000fe400078e3cff */
[----:B--2---:R-:W-:-:S04]  /*3f60*/  SEL R0, RZ, 0x1, P1 ;  /* 0x00000001ff007807 */ /* 0x004fc80000800000 */
[----:B------:R-:W-:Y:S01]  /*3f70*/  LOP3.LUT R9, R9, R0, RZ, 0x3c, !PT ;  /* 0x0000000009097212 */ /* 0x000fe200078e3cff */
[----:B------:R-:W-:Y:S06]  /*3f80*/  @P3 BRA `(.L_x_80) ;  /* 0xfffffffc002c3947 */ /* 0x000fec000383ffff */
[----:B------:R-:W-:Y:S01]  /*3f90*/  ULEA UR5, UR6, UR37, 0x3 ;  /* 0x0000002506057291 */ /* 0x000fe2000f8e18ff */
[----:B------:R-:W-:-:S08]  /*3fa0*/  SHF.L.U32 R3, R12, 0x1f, RZ ;  /* 0x0000001f0c037819 */ /* 0x000fd000000006ff */
[----:B------:R-:W1:Y:S02]  /*3fb0*/  SYNCS.PHASECHK.TRANS64 P0, [UR5+0x240], R3 ;  /* 0x00024003ff0075a7 */ /* 0x000e640008001005 */
[----:B-1----:R-:W-:Y:S05]  /*3fc0*/  @P0 BRA `(.L_x_81) ;  /* 0x0000000000080947 */ /* 0x002fea0003800000 */
[----:B------:R-:W1:Y:S02]  /*3fd0*/  SYNCS.PHASECHK.TRANS64.TRYWAIT P0, [UR5+0x240], R3 ;  /* 0x00024003ff0075a7 */ /* 0x000e640008001105 */
[----:B-1----:R-:W-:Y:S05]  /*3fe0*/  @!P0 BRA `(.L_x_82) ;  /* 0x0000006800bc8947 */ /* 0x002fea0003800000 */
.L_x_81:
[----:B------:R-:W-:-:S04]  /*3ff0*/  UIADD3 UR4, UPT, UPT, UR6, 0x1, URZ ;  /* 0x0000000106047890 */ /* 0x000fc8000fffe0ff */
[----:B------:R-:W-:-:S04]  /*4000*/  UISETP.NE.AND UP0, UPT, UR4, 0x2, UPT ;  /* 0x000000020400788c */ /* 0x000fc8000bf05270 */
[----:B------:R-:W-:Y:S02]  /*4010*/  USEL UR7, URZ, 0x1, UP0 ;  /* 0x00000001ff077887 */ /* 0x000fe40008000000 */
[----:B------:R-:W-:-:S04]  /*4020*/  USEL UR4, UR4, URZ, UP0 ;  /* 0x000000ff04047287 */ /* 0x000fc80008000000 */
[----:B------:R-:W-:Y:S01]  /*4030*/  ULEA UR4, UR4, UR37, 0x3 ;  /* 0x0000002504047291 */ /* 0x000fe2000f8e18ff */
[----:B-1----:R-:W-:-:S04]  /*4040*/  LOP3.LUT R3, R12, UR7, RZ, 0x3c, !PT ;  /* 0x000000070c037c12 */ /* 0x002fc8000f8e3cff */
[----:B------:R-:W-:-:S04]  /*4050*/  SHF.L.U32 R0, R3, 0x1f, RZ ;  /* 0x0000001f03007819 */ /* 0x000fc800000006ff */
[----:B------:R-:W1:Y:S02]  /*4060*/  SYNCS.PHASECHK.TRANS64 P0, [UR4+0x240], R0 ;  /* 0x00024000ff0075a7 */ /* 0x000e640008001004 */
[----:B-1----:R-:W-:Y:S05]  /*4070*/  @P0 EXIT ;  /* 0x000000000000094d */ /* 0x002fea0003800000 */
[----:B------:R-:W-:Y:S02]  /*4080*/  SHF.L.U32 R3, R3, 0x1f, RZ ;  /* 0x0000001f03037819 */ /* 0x000fe400000006ff */
[----:B------:R-:W-:-:S07]  /*4090*/  MOV R0, UR4 ;  /* 0x0000000400007c02 */ /* 0x000fce0008000f00 */
.L_x_83:
[----:B-1----:R1:W2:Y:S02]  /*40a0*/  SYNCS.PHASECHK.TRANS64.TRYWAIT P0, [R0+URZ+0x240], R3 ;  /* 0x00024003000075a7 */ /* 0x0022a400080011ff */
[----:B--2---:R-:W-:Y:S05]  /*40b0*/  @!P0 NANOSLEEP.SYNCS 0x989680 ;  /* 0x009896800000895d */ /* 0x004fea0003900000 */
[----:B------:R-:W2:Y:S02]  /*40c0*/  @!P0 SYNCS.PHASECHK.TRANS64 P0, [R0+URZ+0x240], R3 ;  /* 0x00024003000085a7 */ /* 0x000ea400080010ff */
[----:B--2---:R-:W-:Y:S05]  /*40d0*/  @P0 EXIT ;  /* 0x000000000000094d */ /* 0x004fea0003800000 */
[----:B------:R-:W-:Y:S05]  /*40e0*/  BRA `(.L_x_83) ;  /* 0xfffffffc00ec7947 */ /* 0x000fea000383ffff */
.L_x_76:
[----:B------:R-:W-:Y:S05]  /*40f0*/  BRA.U UP4, `(.L_x_84) ;  /* 0x0000001104847547 */ /* 0x000fea000b800000 */
[----:B------:R-:W-:Y:S01]  /*4100*/  UMOV UR6, 0x40 ;  /* 0x0000004000067882 */ /* 0x000fe20000000000 */
[----:B------:R-:W-:Y:S01]  /*4110*/  NOP ;  /* 0x0000000000007918 */ /* 0x000fe20000000000 */
[----:B------:R-:W-:Y:S01]  /*4120*/  ULEA UR6, UR37, UR6, 0x18 ;  /* 0x0000000625067291 */ /* 0x000fe2000f8ec0ff */
[----:B------:R-:W-:Y:S02]  /*4130*/  UMOV UR7, 0x400 ;  /* 0x0000040000077882 */ /* 0x000fe40000000000 */
[----:B------:R-:W-:-:S06]  /*4140*/  ULEA UR37, UR37, UR7, 0x18 ;  /* 0x0000000725257291 */ /* 0x000fcc000f8ec0ff */
[----:B------:R-:W1:Y:S02]  /*4150*/  LDS.U8 R2, [UR6+0x1c] ;  /* 0x00001c06ff027984 */ /* 0x000e640008000000 */
[----:B-1----:R-:W-:-:S13]  /*4160*/  ISETP.NE.AND P0, PT, R2, RZ, PT ;  /* 0x000000ff0200720c */ /* 0x002fda0003f05270 */
[----:B------:R-:W-:Y:S05]  /*4170*/  @P0 BRA `(.L_x_85) ;  /* 0x0000000400080947 */ /* 0x000fea0003800000 */
[----:B------:R-:W-:Y:S02]  /*4180*/  UISETP.NE.U32.AND UP0, UPT, UR5, 0x1, UPT ;  /* 0x000000010500788c */ /* 0x000fe4000bf05070 */
[----:B------:R-:W-:-:S07]  /*4190*/  UIADD3 UR8, UPT, UPT, UR6, 0x8, URZ ;  /* 0x0000000806087890 */ /* 0x000fce000fffe0ff */
[----:B------:R-:W-:Y:S05]  /*41a0*/  BRA.U !UP0, `(.L_x_86) ;  /* 0x00000001089c7547 */ /* 0x000fea000b800000 */
[----:B------:R-:W-:Y:S01]  /*41b0*/  ELECT P0, URZ, PT ;  /* 0x0000000000ff782f */ /* 0x000fe20003800000 */
[----:B------:R-:W-:-:S12]  /*41c0*/  BSSY B0, `(.L_x_86) ;  /* 0x0000025000007945 */ /* 0x000fd80003800000 */
[----:B------:R-:W-:Y:S05]  /*41d0*/  @!P0 BRA `(.L_x_87) ;  /* 0x00000000008c8947 */ /* 0x000fea0003800000 */
[----:B------:R-:W-:-:S05]  /*41e0*/  UMOV UR7, 0x10 ;  /* 0x0000001000077882 */ /* 0x000fca0000000000 */
[----:B------:R-:W-:Y:S04]  /*41f0*/  DEPBAR.LE SB1, 0x36 ;  /* 0x00009d800000791a */ /* 0x000fe80000000000 */
[----:B------:R-:W1:Y:S02]  /*4200*/  UTCATOMSWS.2CTA.FIND_AND_SET.ALIGN UP1, UR7, UR7 ;  /* 0x00000007000775e3 */ /* 0x000e640008220800 */
[----:B-1----:R-:W-:Y:S01]  /*4210*/  MOV R11, UR7 ;  /* 0x00000007000b7c02 */ /* 0x002fe20008000f00 */
[----:B------:R-:W-:Y:S06]  /*4220*/  BRA.U UP1, `(.L_x_88) ;  /* 0x0000000101187547 */ /* 0x000fec000b800000 */
.L_x_89:
[----:B------:R-:W-:Y:S05]  /*4230*/  NANOSLEEP 0x64 ;  /* 0x000000640000795d */ /* 0x000fea0003800000 */
[----:B------:R-:W-:-:S05]  /*4240*/  UMOV UR7, 0x10 ;  /* 0x0000001000077882 */ /* 0x000fca0000000000 */
[----:B------:R-:W-:Y:S04]  /*4250*/  DEPBAR.LE SB1, 0x36 ;  /* 0x00009d800000791a */ /* 0x000fe80000000000 */
[----:B------:R-:W1:Y:S02]  /*4260*/  UTCATOMSWS.2CTA.FIND_AND_SET.ALIGN UP1, UR7, UR7 ;  /* 0x00000007000775e3 */ /* 0x000e640008220800 */
[----:B-1----:R-:W-:Y:S01]  /*4270*/  MOV R11, UR7 ;  /* 0x00000007000b7c02 */ /* 0x002fe20008000f00 */
[----:B------:R-:W-:Y:S05]  /*4280*/  BRA.U !UP1, `(.L_x_89) ;  /* 0xfffffffd09e87547 */ /* 0x000fea000b83ffff */
.L_x_88:
[----:B------:R-:W1:Y:S01]  /*4290*/  LDS R5, [UR6+0x10] ;  /* 0x00001006ff057984 */ /* 0x000e620008000800 */
[----:B------:R-:W-:Y:S01]  /*42a0*/  IMAD.U32 R3, RZ, RZ, UR37 ;  /* 0x00000025ff037e24 */ /* 0x000fe2000f8e00ff */
[----:B------:R-:W-:-:S03]  /*42b0*/  MOV R2, UR4 ;  /* 0x0000000400027c02 */ /* 0x000fc60008000f00 */
[----:B------:R-:W-:Y:S01]  /*42c0*/  VIADD R3, R3, 0x2e0 ;  /* 0x000002e003037836 */ /* 0x000fe20000000000 */
[----:B-1----:R-:W-:-:S04]  /*42d0*/  SHF.L.U32 R5, R5, 0x1f, RZ ;  /* 0x0000001f05057819 */ /* 0x002fc800000006ff */
[----:B------:R-:W1:Y:S02]  /*42e0*/  SYNCS.PHASECHK.TRANS64.TRYWAIT P0, [UR6+0x8], R5 ;  /* 0x00000805ff0075a7 */ /* 0x000e640008001106 */
[----:B-1----:R-:W-:Y:S05]  /*42f0*/  @P0 BRA `(.L_x_90) ;  /* 0x0000000000080947 */ /* 0x002fea0003800000 */
[----:B------:R-:W1:Y:S02]  /*4300*/  SYNCS.PHASECHK.TRANS64.TRYWAIT P0, [UR6+0x8], R5 ;  /* 0x00000805ff0075a7 */ /* 0x000e640008001106 */
[----:B-1----:R-:W-:Y:S05]  /*4310*/  @!P0 BRA `(.L_x_91) ;  /* 0x0000006800088947 */ /* 0x002fea0003800000 */
.L_x_90:
[----:B-1----:R-:W-:Y:S01]  /*4320*/  HFMA2 R4, -RZ, RZ, 0, 5.9604644775390625e-08 ;  /* 0x00000001ff047431 */ /* 0x002fe200000001ff */
[----:B------:R-:W-:Y:S01]  /*4330*/  UPRMT UR7, UR4, 0x654, UR8 ;  /* 0x0000065404077896 */ /* 0x000fe20008000008 */
[----:B------:R-:W-:Y:S01]  /*4340*/  IMAD.MOV.U32 R6, RZ, RZ, 0xffff ;  /* 0x0000ffffff067424 */ /* 0x000fe200078e00ff */
[----:B------:R-:W-:Y:S01]  /*4350*/  PRMT R2, R2, 0x654, R3 ;  /* 0x0000065402027816 */ /* 0x000fe20000000003 */
[----:B------:R-:W-:Y:S02]  /*4360*/  IMAD.MOV.U32 R5, RZ, RZ, 0x4 ;  /* 0x00000004ff057424 */ /* 0x000fe400078e00ff */
[----:B------:R-:W-:Y:S01]  /*4370*/  IMAD.SHL.U32 R9, R11, 0x20, RZ ;  /* 0x000000200b097824 */ /* 0x000fe200078e00ff */
[----:B------:R-:W-:Y:S02]  /*4380*/  MOV R3, UR7 ;  /* 0x0000000700037c02 */ /* 0x000fe40008000f00 */
[-C--:B------:R-:W-:Y:S01]  /*4390*/  SHF.L.U32 R7, R6, R11.reuse, RZ ;  /* 0x0000000b06077219 */ /* 0x080fe200000006ff */
[----:B------:R1:W-:Y:S01]  /*43a0*/  SYNCS.ARRIVE.TRANS64.RED RZ, [UR7], R5 ;  /* 0x00000005ffff79a7 */ /* 0x0003e20008000407 */
[----:B------:R-:W-:Y:S01]  /*43b0*/  SHF.L.U32 R6, R4, R11, RZ ;  /* 0x0000000b04067219 */ /* 0x000fe200000006ff */
[----:B------:R1:W-:Y:S04]  /*43c0*/  STS [UR37+0x2e0], R9 ;  /* 0x0002e009ff007988 */ /* 0x0003e80008000825 */
[----:B------:R1:W-:Y:S04]  /*43d0*/  STAS [R2.64], R11 ;  /* 0x0000000b02007dbd */ /* 0x0003e8000c0008ff */
[----:B------:R1:W-:Y:S04]  /*43e0*/  ATOMS.OR RZ, [UR6+0x14], R7 ;  /* 0x00001407ffff798c */ /* 0x0003e8000b000006 */
[----:B------:R1:W-:Y:S04]  /*43f0*/  ATOMS.OR RZ, [UR6+0x18], R6 ;  /* 0x00001806ffff798c */ /* 0x0003e8000b000006 */
[----:B------:R1:W-:Y:S02]  /*4400*/  ATOMS.XOR RZ, [UR6+0x10], R4 ;  /* 0x00001004ffff798c */ /* 0x0003e4000b800006 */
.L_x_87:
[----:B------:R-:W-:Y:S05]  /*4410*/  BSYNC B0 ;  /* 0x0000000000007941 */ /* 0x000fea0003800000 */
.L_x_86:
[----:B------:R-:W-:Y:S05]  /*4420*/  BRA.U UP0, `(.L_x_92) ;  /* 0x00000001006c7547 */ /* 0x000fea000b800000 */
[----:B------:R-:W-:-:S03]  /*4430*/  UMOV UR7, 0xffffffff ;  /* 0xffffffff00077882 */ /* 0x000fc60000000000 */
[----:B------:R-:W-:Y:S05]  /*4440*/  BRA.DIV UR7, `(.L_x_93) ;  /* 0x0000006607d47947 */ /* 0x000fea000b800000 */
[----:B------:R-:W-:-:S13]  /*4450*/  ELECT P6, URZ, PT ;  /* 0x0000000000ff782f */ /* 0x000fda00038c0000 */
.L_x_225:
[----:B------:R-:W-:Y:S05]  /*4460*/  @!P6 BRA `(.L_x_92) ;  /* 0x00000000005ce947 */ /* 0x000fea0003800000 */
[----:B-1----:R-:W1:Y:S02]  /*4470*/  LDS R3, [UR6+0x10] ;  /* 0x00001006ff037984 */ /* 0x002e640008000800 */
[----:B-1----:R-:W-:-:S04]  /*4480*/  SHF.L.U32 R3, R3, 0x1f, RZ ;  /* 0x0000001f03037819 */ /* 0x002fc800000006ff */
[----:B------:R-:W1:Y:S02]  /*4490*/  SYNCS.PHASECHK.TRANS64.TRYWAIT P0, [UR6+0x8], R3 ;  /* 0x00000803ff0075a7 */ /* 0x000e640008001106 */
[----:B-1----:R-:W-:Y:S05]  /*44a0*/  @P0 BRA `(.L_x_94) ;  /* 0x0000000000080947 */ /* 0x002fea0003800000 */
[----:B------:R-:W1:Y:S02]  /*44b0*/  SYNCS.PHASECHK.TRANS64.TRYWAIT P0, [UR6+0x8], R3 ;  /* 0x00000803ff0075a7 */ /* 0x000e640008001106 */
[----:B-1----:R-:W-:Y:S05]  /*44c0*/  @!P0 BRA `(.L_x_95) ;  /* 0x0000006400d48947 */ /* 0x002fea0003800000 */
.L_x_94:
[----:B------:R-:W2:Y:S01]  /*44d0*/  LDS R5, [UR37+0x2e0] ;  /* 0x0002e025ff057984 */ /* 0x000ea20008000800 */
[----:B-1----:R-:W-:Y:S02]  /*44e0*/  HFMA2 R2, -RZ, RZ, 0, 5.9604644775390625e-08 ;  /* 0x00000001ff027431 */ /* 0x002fe400000001ff */
[----:B------:R-:W-:Y:S01]  /*44f0*/  IMAD.MOV.U32 R3, RZ, RZ, 0xffff ;  /* 0x0000ffffff037424 */ /* 0x000fe200078e00ff */
[----:B------:R-:W-:Y:S01]  /*4500*/  UPRMT UR7, UR4, 0x654, UR8 ;  /* 0x0000065404077896 */ /* 0x000fe20008000008 */
[----:B--2---:R-:W-:-:S03]  /*4510*/  IMAD.SHL.U32 R4, R5, 0x20, RZ ;  /* 0x0000002005047824 */ /* 0x004fc600078e00ff */
[-C--:B------:R-:W-:Y:S02]  /*4520*/  SHF.L.U32 R3, R3, R5.reuse, RZ ;  /* 0x0000000503037219 */ /* 0x080fe400000006ff */
[----:B------:R-:W-:Y:S01]  /*4530*/  SHF.L.U32 R5, R2, R5, RZ ;  /* 0x0000000502057219 */ /* 0x000fe200000006ff */
[----:B------:R2:W-:Y:S04]  /*4540*/  STS [UR37+0x2e0], R4 ;  /* 0x0002e004ff007988 */ /* 0x0005e80008000825 */
[----:B------:R2:W-:Y:S04]  /*4550*/  ATOMS.OR RZ, [UR6+0x14], R3 ;  /* 0x00001403ffff798c */ /* 0x0005e8000b000006 */
[----:B------:R2:W-:Y:S01]  /*4560*/  ATOMS.OR RZ, [UR6+0x18], R5 ;  /* 0x00001805ffff798c */ /* 0x0005e2000b000006 */
[----:B------:R-:W-:Y:S03]  /*4570*/  SYNCS.ARRIVE.TRANS64.RED.A1T0 RZ, [UR7], RZ ;  /* 0x000000ffffff79a7 */ /* 0x000fe60008100407 */
[----:B------:R2:W-:Y:S01]  /*4580*/  ATOMS.XOR RZ, [UR6+0x10], R2 ;  /* 0x00001002ffff798c */ /* 0x0005e2000b800006 */
[----:B------:R-:W-:Y:S05]  /*4590*/  BRA `(.L_x_92) ;  /* 0x0000000000107947 */ /* 0x000fea0003800000 */
.L_x_85:
[----:B------:R-:W-:-:S05]  /*45a0*/  MOV R2, 0xffffffff ;  /* 0xffffffff00027802 */ /* 0x000fca0000000f00 */
[----:B------:R1:W-:Y:S02]  /*45b0*/  STS [UR37+0x2e0], R2 ;  /* 0x0002e002ff007988 */ /* 0x0003e40008000825 */
[----:B-1----:R-:W-:Y:S02]  /*45c0*/  MOV R2, 0x45e0 ;  /* 0x000045e000027802 */ /* 0x002fe40000000f00 */
[----:B-----5:R-:W-:Y:S05]  /*45d0*/  CALL.REL.NOINC `($__internal_1_$__cuda_sm10x_tcgen05_guardrail_trap_phase_invalid_during_alloc) ;  /* 0x0000006c001c7944 */ /* 0x020fea0003c00000 */
.L_x_92:
[----:B------:R-:W-:Y:S05]  /*45e0*/  WARPSYNC.ALL ;  /* 0x0000000000007948 */ /* 0x000fea0003800000 */
[----:B------:R-:W3:Y:S01]  /*45f0*/  S2UR UR8, SR_CgaCtaId ;  /* 0x00000000000879c3 */ /* 0x000ee20000008800 */
[----:B------:R-:W-:Y:S01]  /*4600*/  UMOV UR6, 0x400 ;  /* 0x0000040000067882 */ /* 0x000fe20000000000 */
[----:B------:R-:W-:-:S06]  /*4610*/  NOP ;  /* 0x0000000000007918 */ /* 0x000fcc0000000000 */
[----:B------:R-:W-:Y:S06]  /*4620*/  BAR.ARV 0x6, 0xa0 ;  /* 0x0182800000007b1d */ /* 0x000fec0000002000 */
[----:B------:R-:W-:Y:S01]  /*4630*/  LOP3.LUT R0, R0, 0xffff, RZ, 0xc0, !PT ;  /* 0x0000ffff00007812 */ /* 0x000fe200078ec0ff */
[----:B-1----:R-:W-:Y:S01]  /*4640*/  IMAD.MOV.U32 R9, RZ, RZ, 0x1 ;  /* 0x00000001ff097424 */ /* 0x002fe200078e00ff */
[----:B------:R-:W-:Y:S01]  /*4650*/  LOP3.LUT R8, R8, 0xffff, RZ, 0xc0, !PT ;  /* 0x0000ffff08087812 */ /* 0x000fe200078ec0ff */
[----:B------:R-:W-:Y:S01]  /*4660*/  UMOV UR22, URZ ;  /* 0x000000ff00167c82 */ /* 0x000fe20008000000 */
[----:B------:R-:W-:Y:S01]  /*4670*/  R2UR UR12, R0 ;  /* 0x00000000000c72ca */ /* 0x000fe200000e0000 */
[----:B------:R-:W-:Y:S01]  /*4680*/  UMOV UR21, URZ ;  /* 0x000000ff00157c82 */ /* 0x000fe20008000000 */
[----:B------:R-:W-:Y:S01]  /*4690*/  R2UR UR13, R8 ;  /* 0x00000000080d72ca */ /* 0x000fe200000e0000 */
[----:B------:R-:W-:Y:S01]  /*46a0*/  IMAD.MOV.U32 R8, RZ, RZ, RZ ;  /* 0x000000ffff087224 */ /* 0x000fe200078e00ff */
[----:B------:R-:W-:-:S02]  /*46b0*/  UISETP.NE.AND UP2, UPT, UR5, URZ, UPT ;  /* 0x000000ff0500728c */ /* 0x000fc4000bf45270 */
[----:B---3--:R-:W-:Y:S01]  /*46c0*/  ULEA UR8, UR8, UR6, 0x18 ;  /* 0x0000000608087291 */ /* 0x008fe2000f8ec0ff */
[----:B------:R-:W1:Y:S03]  /*46d0*/  LDCU UR6, c[0x0][0x38c] ;  /* 0x00007180ff0677ac */ /* 0x000e660008000800 */
[----:B------:R-:W-:Y:S02]  /*46e0*/  UIADD3 UR14, UPT, UPT, UR8, 0x8600, URZ ;  /* 0x00008600080e7890 */ /* 0x000fe4000fffe0ff */
[----:B------:R-:W-:-:S03]  /*46f0*/  UIADD3 UR15, UPT, UPT, UR8, 0x28600, URZ ;  /* 0x00028600080f7890 */ /* 0x000fc6000fffe0ff */
[----:B--2---:R-:W2:Y:S01]  /*4700*/  LDS R2, [UR8+0x2e0] ;  /* 0x0002e008ff027984 */ /* 0x004ea20008000800 */
[----:B------:R-:W-:Y:S02]  /*4710*/  USHF.R.U32.HI UR14, URZ, 0x4, UR14 ;  /* 0x00000004ff0e7899 */ /* 0x000fe4000801160e */
[----:B------:R-:W-:Y:S02]  /*4720*/  USHF.R.U32.HI UR15, URZ, 0x4, UR15 ;  /* 0x00000004ff0f7899 */ /* 0x000fe4000801160f */
[----:B------:R-:W-:Y:S02]  /*4730*/  ULOP3.LUT UR14, UR14, 0x3fff, URZ, 0xc0, !UPT ;  /* 0x00003fff0e0e7892 */ /* 0x000fe4000f8ec0ff */
[----:B------:R-:W-:Y:S02]  /*4740*/  ULOP3.LUT UR15, UR15, 0x3fff, URZ, 0xc0, !UPT ;  /* 0x00003fff0f0f7892 */ /* 0x000fe4000f8ec0ff */
[----:B------:R-:W-:Y:S02]  /*4750*/  ULOP3.LUT UR14, UR14, 0x10000, URZ, 0xfc, !UPT ;  /* 0x000100000e0e7892 */ /* 0x000fe4000f8efcff */
[----:B-1----:R-:W-:-:S02]  /*4760*/  UIADD3 UR6, UPT, UPT, UR6, 0x1f, URZ ;  /* 0x0000001f06067890 */ /* 0x002fc4000fffe0ff */
[----:B------:R-:W-:Y:S02]  /*4770*/  ULOP3.LUT UR15, UR15, 0x10000, URZ, 0xfc, !UPT ;  /* 0x000100000f0f7892 */ /* 0x000fe4000f8efcff */
[----:B------:R-:W-:Y:S01]  /*4780*/  USHF.R.S32.HI UR7, URZ, 0x1f, UR6 ;  /* 0x0000001fff077899 */ /* 0x000fe20008011406 */
[----:B------:R-:W-:Y:S01]  /*4790*/  UMOV UR20, URZ ;  /* 0x000000ff00147c82 */ /* 0x000fe20008000000 */
[----:B------:R-:W-:Y:S02]  /*47a0*/  UMOV UR26, 0x0 ;  /* 0x00000000001a7882 */ /* 0x000fe40000000000 */
[----:B------:R-:W-:Y:S01]  /*47b0*/  ULEA.HI UR7, UR7, UR6, URZ, 0x5 ;  /* 0x0000000607077291 */ /* 0x000fe2000f8f28ff */
[----:B------:R-:W-:-:S03]  /*47c0*/  UMOV UR27, 0x102004a0 ;  /* 0x102004a0001b7882 */ /* 0x000fc60000000000 */
[----:B------:R-:W-:-:S04]  /*47d0*/  USHF.R.S32.HI UR7, URZ, 0x5, UR7 ;  /* 0x00000005ff077899 */ /* 0x000fc80008011407 */
[----:B------:R-:W-:-:S04]  /*47e0*/  UISETP.LT.AND UP0, UPT, UR7, 0x1, UPT ;  /* 0x000000010700788c */ /* 0x000fc8000bf01270 */
[----:B------:R-:W-:Y:S01]  /*47f0*/  USEL UR23, UR7, 0x1, !UP0 ;  /* 0x0000000107177887 */ /* 0x000fe2000c000000 */
[----:B--2---:R-:W-:Y:S02]  /*4800*/  R2UR UR24, R2 ;  /* 0x00000000021872ca */ /* 0x004fe400000e0000 */
[----:B------:R-:W-:-:S13]  /*4810*/  CS2R R2, SRZ ;  /* 0x0000000000027805 */ /* 0x000fda000001ff00 */
.L_x_103:
[C---:B------:R-:W-:Y:S02]  /*4820*/  LEA R0, R8.reuse, UR8, 0x3 ;  /* 0x0000000808007c11 */ /* 0x040fe4000f8e18ff */
[----:B------:R-:W-:Y:S02]  /*4830*/  SHF.L.U32 R5, R3, 0x1f, RZ ;  /* 0x0000001f03057819 */ /* 0x000fe400000006ff */
[----:B------:R-:W-:Y:S02]  /*4840*/  LEA R4, R8, UR8, 0x4 ;  /* 0x0000000808047c11 */ /* 0x000fe4000f8e20ff */
[----:B------:R-:W1:Y:S02]  /*4850*/  SYNCS.PHASECHK.TRANS64.TRYWAIT P0, [R0+URZ+0x230], R5 ;  /* 0x00023005000075a7 */ /* 0x000e6400080011ff */
[----:B-1-34-:R-:W-:Y:S05]  /*4860*/  @!P0 BRA `(.L_x_96) ;  /* 0x0000006400048947 */ /* 0x01afea0003800000 */
.L_x_226:
[----:B-1----:R-:W1:Y:S01]  /*4870*/  LDS.128 R4, [R4+0x2c0] ;  /* 0x0002c00004047984 */ /* 0x002e620000000c00 */
[----:B------:R-:W-:Y:S02]  /*4880*/  VIADD R0, R0, 0x240 ;  /* 0x0000024000007836 */ /* 0x000fe40000000000 */
[----:B------:R-:W-:Y:S01]  /*4890*/  VIADD R8, R8, 0x1 ;  /* 0x0000000108087836 */ /* 0x000fe20000000000 */
[----:B------:R-:W-:Y:S01]  /*48a0*/  @!PT LDS RZ, [RZ] ;  /* 0x00000000fffff984 */ /* 0x000fe20000000800 */
[----:B------:R-:W-:Y:S01]  /*48b0*/  @!PT LDS RZ, [RZ] ;  /* 0x00000000fffff984 */ /* 0x000fe20000000800 */
[----:B------:R-:W-:Y:S01]  /*48c0*/  @!PT LDS RZ, [RZ] ;  /* 0x00000000fffff984 */ /* 0x000fe20000000800 */
[----:B------:R-:W-:Y:S01]  /*48d0*/  @!PT LDS RZ, [RZ] ;  /* 0x00000000fffff984 */ /* 0x000fe20000000800 */
[----:B------:R2:W-:Y:S06]  /*48e0*/  MEMBAR.ALL.CTA ;  /* 0x0000000000007992 */ /* 0x0005ec0000008000 */
[----:B--2---:R-:W2:Y:S01]  /*48f0*/  FENCE.VIEW.ASYNC.S ;  /* 0x00000000000073c6 */ /* 0x004ea20000000000 */
[----:B------:R-:W-:-:S04]  /*4900*/  PRMT R0, RZ, 0x654, R0 ;  /* 0x00000654ff007816 */ /* 0x000fc80000000000 */
[----:B--2---:R2:W-:Y:S01]  /*4910*/  SYNCS.ARRIVE.TRANS64.RED.A1T0 RZ, [R0+URZ], RZ ;  /* 0x000000ff00ff79a7 */ /* 0x0045e200081004ff */
[----:B-1----:R-:W-:Y:S01]  /*4920*/  LOP3.LUT P1, RZ, R6, 0x1, RZ, 0xc0, !PT ;  /* 0x0000000106ff7812 */ /* 0x002fe2000782c0ff */
[----:B--2---:R-:W-:-:S12]  /*4930*/  BRA.U UP2, `(.L_x_97) ;  /* 0x0000000102cc7547 */ /* 0x004fd8000b800000 */
[----:B------:R-:W1:Y:S01]  /*4940*/  LDCU UR6, c[0x0][0x38c] ;  /* 0x00007180ff0677ac */ /* 0x000e620008000800 */
[----:B------:R-:W-:Y:S02]  /*4950*/  PLOP3.LUT P2, PT, PT, PT, PT, 0x80, 0x8 ;  /* 0x000000000008781c */ /* 0x000fe40003f4f070 */
[----:B------:R-:W-:Y:S01]  /*4960*/  SHF.L.U32 R5, R9, 0x1f, RZ ;  /* 0x0000001f09057819 */ /* 0x000fe200000006ff */
[----:B------:R-:W-:Y:S02]  /*4970*/  ULEA UR11, UR22, UR8, 0x3 ;  /* 0x00000008160b7291 */ /* 0x000fe4000f8e18ff */
[----:B-1----:R-:W-:-:S06]  /*4980*/  UISETP.GE.AND UP0, UPT, UR6, 0x1, UPT ;  /* 0x000000010600788c */ /* 0x002fcc000bf06270 */
[----:B------:R-:W-:-:S05]  /*4990*/  PLOP3.LUT P0, PT, PT, PT, UP0, 0x80, 0x8 ;  /* 0x000000000008781c */ /* 0x000fca0003f0f008 */
[----:B------:R-:W-:-:S08]  /*49a0*/  @UP0 ULEA UR6, UR21, UR8, 0x3 ;  /* 0x0000000815060291 */ /* 0x000fd0000f8e18ff */
[----:B------:R-:W-:-:S04]  /*49b0*/  @P0 SHF.L.U32 R0, R2, 0x1f, RZ ;  /* 0x0000001f02000819 */ /* 0x000fc800000006ff */
[----:B------:R1:W2:Y:S01]  /*49c0*/  @P0 SYNCS.PHASECHK.TRANS64.TRYWAIT P2, [UR6], R0 ;  /* 0x00000000ff0005a7 */ /* 0x0002a20008041106 */
[----:B------:R-:W3:Y:S02]  /*49d0*/  SYNCS.PHASECHK.TRANS64.TRYWAIT P0, [UR11+0x270], R5 ;  /* 0x00027005ff0075a7 */ /* 0x000ee4000800110b */
[----:B-123--:R-:W-:Y:S05]  /*49e0*/  @!P0 BRA `(.L_x_98) ;  /* 0x0000006000b88947 */ /* 0x00efea0003800000 */
.L_x_228:
[----:B------:R-:W-:Y:S01]  /*49f0*/  UMOV UR19, UR20 ;  /* 0x0000001400137c82 */ /* 0x000fe20008000000 */
[----:B------:R-:W-:Y:S05]  /*4a00*/  BRA.U !UP0, `(.L_x_99) ;  /* 0x0000000108887547 */ /* 0x000fea000b800000 */
[----:B------:R-:W-:Y:S02]  /*4a10*/  UIADD3 UR19, UPT, UPT, UR23, UR20, URZ ;  /* 0x0000001417137290 */ /* 0x000fe4000fffe0ff */
[----:B------:R-:W-:Y:S02]  /*4a20*/  ULEA UR10, UR22, UR24, 0x7 ;  /* 0x00000018160a7291 */ /* 0x000fe4000f8e38ff */
[----:B------:R-:W-:Y:S01]  /*4a30*/  UPLOP3.LUT UP3, UPT, UPT, UPT, UPT, 0x40, 0x4 ;  /* 0x000000000004789c */ /* 0x000fe20003f6e870 */
[----:B------:R-:W-:Y:S01]  /*4a40*/  UMOV UR18, UR7 ;  /* 0x0000000700127c82 */ /* 0x000fe20008000000 */
[----:B------:R-:W-:-:S09]  /*4a50*/  UMOV UR17, UR21 ;  /* 0x0000001500117c82 */ /* 0x000fd20008000000 */
.L_x_102:
[----:B--2---:R-:W-:Y:S01]  /*4a60*/  ULEA UR9, UR17, UR8, 0x3 ;  /* 0x0000000811097291 */ /* 0x004fe2000f8e18ff */
[----:B---3--:R-:W-:Y:S11]  /*4a70*/  @P2 BRA `(.L_x_100) ;  /* 0x00000000000c2947 */ /* 0x008ff60003800000 */
[----:B-1----:R-:W-:Y:S04]  /*4a80*/  SHF.L.U32 R5, R2, 0x1f, RZ ;  /* 0x0000001f02057819 */ /* 0x002fe800000006ff */
[----:B------:R-:W1:Y:S02]  /*4a90*/  SYNCS.PHASECHK.TRANS64.TRYWAIT P0, [UR9], R5 ;  /* 0x00000005ff0075a7 */ /* 0x000e640008001109 */
[----:B-1----:R-:W-:Y:S05]  /*4aa0*/  @!P0 BRA `(.L_x_101) ;  /* 0x0000006000a08947 */ /* 0x002fea0003800000 */
.L_x_100:
[----:B------:R-:W-:Y:S01]  /*4ab0*/  UISETP.NE.AND UP0, UPT, UR18, 0x1, UPT ;  /* 0x000000011200788c */ /* 0x000fe2000bf05270 */
[----:B------:R-:W-:Y:S01]  /*4ac0*/  PLOP3.LUT P2, PT, PT, PT, PT, 0x80, 0x8 ;  /* 0x000000000008781c */ /* 0x000fe20003f4f070 */
[----:B------:R-:W-:Y:S02]  /*4ad0*/  UIADD3 UR21, UPT, UPT, UR17, 0x1, URZ ;  /* 0x0000000111157890 */ /* 0x000fe4000fffe0ff */
[----:B------:R-:W-:Y:S02]  /*4ae0*/  ULEA UR28, UR17, UR15, 0x7 ;  /* 0x0000000f111c7291 */ /* 0x000fe4000f8e38ff */
[----:B------:R-:W-:Y:S01]  /*4af0*/  UISETP.NE.AND UP1, UPT, UR21, 0x20, UPT ;  /* 0x000000201500788c */ /* 0x000fe2000bf25270 */
[----:B------:R-:W-:Y:S01]  /*4b00*/  PLOP3.LUT P0, PT, PT, PT, UP0, 0x80, 0x8 ;  /* 0x000000000008781c */ /* 0x000fe20003f0f008 */
[----:B------:R-:W-:Y:S02]  /*4b10*/  ULEA UR30, UR17, UR14, 0x8 ;  /* 0x0000000e111e7291 */ /* 0x000fe4000f8e40ff */
[----:B------:R-:W-:Y:S02]  /*4b20*/  USEL UR16, URZ, 0x1, UP1 ;  /* 0x00000001ff107887 */ /* 0x000fe40008800000 */
[----:B------:R-:W-:Y:S02]  /*4b30*/  USEL UR21, UR21, URZ, UP1 ;  /* 0x000000ff15157287 */ /* 0x000fe40008800000 */
[----:B------:R-:W-:Y:S02]  /*4b40*/  UIADD3 UR9, UPT, UPT, UR9, 0x100, URZ ;  /* 0x0000010009097890 */ /* 0x000fe4000fffe0ff */
[----:B------:R-:W-:Y:S01]  /*4b50*/  @UP0 ULEA UR6, UR21, UR8, 0x3 ;  /* 0x0000000815060291 */ /* 0x000fe2000f8e18ff */
[----:B------:R-:W-:Y:S01]  /*4b60*/  LOP3.LUT R2, R2, UR16, RZ, 0x3c, !PT ;  /* 0x0000001002027c12 */ /* 0x000fe2000f8e3cff */
[----:B------:R-:W-:Y:S01]  /*4b70*/  UMOV UR29, 0xc0004010 ;  /* 0xc0004010001d7882 */ /* 0x000fe20000000000 */
[----:B------:R-:W-:Y:S01]  /*4b80*/  UMOV UR31, 0xc0004010 ;  /* 0xc0004010001f7882 */ /* 0x000fe20000000000 */
[----:B------:R-:W-:Y:S01]  /*4b90*/  UIADD3 UR20, UPT, UPT, UR20, 0x1, URZ ;  /* 0x0000000114147890 */ /* 0x000fe2000fffe0ff */
[----:B-1----:R-:W-:Y:S01]  /*4ba0*/  @P0 SHF.L.U32 R0, R2, 0x1f, RZ ;  /* 0x0000001f02000819 */ /* 0x002fe200000006ff */
[----:B------:R-:W-:Y:S02]  /*4bb0*/  UIADD3 UR18, UPT, UPT, UR18, -0x1, URZ ;  /* 0xffffffff12127890 */ /* 0x000fe4000fffe0ff */
[----:B------:R-:W-:Y:S01]  /*4bc0*/  UISETP.NE.AND UP0, UPT, UR20, UR19, UPT ;  /* 0x000000131400728c */ /* 0x000fe2000bf05270 */
[----:B------:R2:W3:Y:S01]  /*4bd0*/  @P0 SYNCS.PHASECHK.TRANS64.TRYWAIT P2, [UR6], R0 ;  /* 0x00000000ff0005a7 */ /* 0x0004e20008041106 */
[----:B------:R2:W-:Y:S01]  /*4be0*/  UTCIMMA.2CTA gdesc[UR30], gdesc[UR28], tmem[UR10], tmem[UR26], idesc[UR27], UP3 ;  /* 0x00ff1a1c1e0075ea */ /* 0x0005e20009a0010a */
[----:B------:R-:W-:Y:S01]  /*4bf0*/  UPLOP3.LUT UP3, UPT, UPT, UPT, UPT, 0x80, 0x8 ;  /* 0x000000000008789c */ /* 0x000fe20003f6f070 */
[----:B------:R2:W-:Y:S01]  /*4c00*/  UTCBAR.2CTA.MULTICAST [UR9], URZ, UR13 ;  /* 0x000000ff090073e9 */ /* 0x0005e2000820080d */
[----:B------:R-:W-:Y:S04]  /*4c10*/  UMOV UR17, UR21 ;  /* 0x0000001500117c82 */ /* 0x000fe80008000000 */
[----:B------:R-:W-:Y:S05]  /*4c20*/  BRA.U UP0, `(.L_x_102) ;  /* 0xfffffffd008c7547 */ /* 0x000fea000b83ffff */
.L_x_99:
[----:B------:R-:W-:Y:S01]  /*4c30*/  UIADD3 UR11, UPT, UPT, UR11, 0x250, URZ ;  /* 0x000002500b0b7890 */ /* 0x000fe2000fffe0ff */
[----:B------:R-:W-:-:S08]  /*4c40*/  UMOV UR20, UR19 ;  /* 0x0000001300147c82 */ /* 0x000fd00008000000 */
[----:B------:R4:W-:Y:S01]  /*4c50*/  UTCBAR.2CTA.MULTICAST [UR11], URZ, UR12 ;  /* 0x000000ff0b0073e9 */ /* 0x0009e2000820080c */
[----:B------:R-:W-:Y:S02]  /*4c60*/  NOP ;  /* 0x0000000000007918 */ /* 0x000fe40000000000 */
.L_x_97:
[----:B------:R-:W-:Y:S01]  /*4c70*/  UIADD3 UR22, UPT, UPT, UR22, 0x1, URZ ;  /* 0x0000000116167890 */ /* 0x000fe2000fffe0ff */
[----:B------:R-:W-:-:S03]  /*4c80*/  ISETP.NE.AND P0, PT, R8, 0x2, PT ;  /* 0x000000020800780c */ /* 0x000fc60003f05270 */
[----:B------:R-:W-:Y:S01]  /*4c90*/  UISETP.NE.AND UP0, UPT, UR22, 0x4, UPT ;  /* 0x000000041600788c */ /* 0x000fe2000bf05270 */
[----:B-12---:R-:W-:Y:S02]  /*4ca0*/  SEL R0, RZ, 0x1, P0 ;  /* 0x00000001ff007807 */ /* 0x006fe40000000000 */
[----:B------:R-:W-:Y:S01]  /*4cb0*/  SEL R8, R8, RZ, P0 ;  /* 0x000000ff08087207 */ /* 0x000fe20000000000 */
[----:B------:R-:W-:Y:S01]  /*4cc0*/  USEL UR6, URZ, 0x1, UP0 ;  /* 0x00000001ff067887 */ /* 0x000fe20008000000 */
[----:B------:R-:W-:Y:S01]  /*4cd0*/  LOP3.LUT R3, R3, R0, RZ, 0x3c, !PT ;  /* 0x0000000003037212 */ /* 0x000fe200078e3cff */
[----:B------:R-:W-:-:S04]  /*4ce0*/  USEL UR22, UR22, URZ, UP0 ;  /* 0x000000ff16167287 */ /* 0x000fc80008000000 */
[----:B------:R-:W-:Y:S01]  /*4cf0*/  LOP3.LUT R9, R9, UR6, RZ, 0x3c, !PT ;  /* 0x0000000609097c12 */ /* 0x000fe2000f8e3cff */
[----:B------:R-:W-:Y:S07]  /*4d00*/  @P1 BRA `(.L_x_103) ;  /* 0xfffffff800c41947 */ /* 0x000fee000383ffff */
[----:B------:R-:W1:Y:S01]  /*4d10*/  S2UR UR6, SR_CgaCtaId ;  /* 0x00000000000679c3 */ /* 0x000e620000008800 */
[----:B------:R-:W-:Y:S01]  /*4d20*/  ELECT P0, URZ, PT ;  /* 0x0000000000ff782f */ /* 0x000fe20003800000 */
[----:B------:R-:W-:Y:S01]  /*4d30*/  HFMA2 R0, -RZ, RZ, 0, 5.9604644775390625e-08 ;  /* 0x00000001ff007431 */ /* 0x000fe200000001ff */
[----:B------:R-:W-:-:S05]  /*4d40*/  UMOV UR7, 0x40 ;  /* 0x0000004000077882 */ /* 0x000fca0000000000 */
[----:B------:R-:W-:Y:S01]  /*4d50*/  UVIRTCOUNT.DEALLOC.SMPOOL 0x80 ;  /* 0x000000800000784c */ /* 0x000fe20000000000 */
[----:B------:R-:W-:Y:S02]  /*4d60*/  UISETP.NE.AND UP0, UPT, UR5, URZ, UPT ;  /* 0x000000ff0500728c */ /* 0x000fe4000bf05270 */
[----:B-1----:R-:W-:-:S09]  /*4d70*/  ULEA UR6, UR6, UR7, 0x18 ;  /* 0x0000000706067291 */ /* 0x002fd2000f8ec0ff */
[----:B------:R1:W-:Y:S01]  /*4d80*/  @P0 STS.U8 [UR6+0x1c], R0 ;  /* 0x00001c00ff000988 */ /* 0x0003e20008000006 */
[----:B------:R-:W-:Y:S05]  /*4d90*/  BRA.U UP0, `(.L_x_104) ;  /* 0x0000000100a07547 */ /* 0x000fea000b800000 */
[----:B------:R-:W-:Y:S01]  /*4da0*/  UIADD3 UR5, UPT, UPT, UR8, 0x270, URZ ;  /* 0x0000027008057890 */ /* 0x000fe2000fffe0ff */
[----:B------:R-:W-:-:S03]  /*4db0*/  SHF.L.U32 R3, R9, 0x1f, RZ ;  /* 0x0000001f09037819 */ /* 0x000fc600000006ff */
[----:B------:R-:W-:-:S09]  /*4dc0*/  ULEA UR7, UR22, UR5, 0x3 ;  /* 0x0000000516077291 */ /* 0x000fd2000f8e18ff */
[----:B------:R-:W2:Y:S02]  /*4dd0*/  SYNCS.PHASECHK.TRANS64.TRYWAIT P0, [UR7], R3 ;  /* 0x00000003ff0075a7 */ /* 0x000ea40008001107 */
[----:B--2---:R-:W-:Y:S05]  /*4de0*/  @!P0 BRA `(.L_x_105) ;  /* 0x0000005c00e88947 */ /* 0x004fea0003800000 */
.L_x_231:
        /* <DEDUP_REMOVED lines=9> */
.L_x_233:
        /* <DEDUP_REMOVED lines=9> */
.L_x_235:
[----:B------:R-:W-:-:S04]  /*4f10*/  UIADD3 UR9, UPT, UPT, UR9, 0x1, URZ ;  /* 0x0000000109097890 */ /* 0x000fc8000fffe0ff */
[----:B------:R-:W-:-:S04]  /*4f20*/  UISETP.NE.AND UP1, UPT, UR9, 0x4, UPT ;  /* 0x000000040900788c */ /* 0x000fc8000bf25270 */
[----:B------:R-:W-:Y:S02]  /*4f30*/  USEL UR7, URZ, 0x1, UP1 ;  /* 0x00000001ff077887 */ /* 0x000fe40008800000 */
[----:B------:R-:W-:-:S04]  /*4f40*/  USEL UR9, UR9, URZ, UP1 ;  /* 0x000000ff09097287 */ /* 0x000fc80008800000 */
[----:B------:R-:W-:Y:S01]  /*4f50*/  ULEA UR9, UR9, UR5, 0x3 ;  /* 0x0000000509097291 */ /* 0x000fe2000f8e18ff */
[----:B-1----:R-:W-:-:S04]  /*4f60*/  LOP3.LUT R3, R2, UR7, RZ, 0x3c, !PT ;  /* 0x0000000702037c12 */ /* 0x002fc8000f8e3cff */
[----:B------:R-:W-:Y:S01]  /*4f70*/  SHF.L.U32 R3, R3, 0x1f, RZ ;  /* 0x0000001f03037819 */ /* 0x000fe200000006ff */
[----:B------:R-:W-:-:S04]  /*4f80*/  IMAD.U32 R0, RZ, RZ, UR9 ;  /* 0x00000009ff007e24 */ /* 0x000fc8000f8e00ff */
[----:B------:R1:W2:Y:S03]  /*4f90*/  SYNCS.PHASECHK.TRANS64.TRYWAIT P0, [R0+URZ], R3 ;  /* 0x00000003000075a7 */ /* 0x0002a600080011ff */
[----:B--2---:R-:W-:Y:S05]  /*4fa0*/  @!P0 NANOSLEEP.SYNCS 0x989680 ;  /* 0x009896800000895d */ /* 0x004fea0003900000 */
[----:B------:R-:W2:Y:S02]  /*4fb0*/  @!P0 SYNCS.PHASECHK.TRANS64 P0, [R0+URZ], R3 ;  /* 0x00000003000085a7 */ /* 0x000ea400080010ff */
[----:B--2---:R-:W-:Y:S05]  /*4fc0*/  @P0 BRA `(.L_x_108) ;  /* 0x0000000000200947 */ /* 0x004fea0003800000 */
.L_x_109:
[----:B--2---:R2:W1:Y:S02]  /*4fd0*/  SYNCS.PHASECHK.TRANS64.TRYWAIT P0, [R0+URZ], R3 ;  /* 0x00000003000075a7 */ /* 0x00446400080011ff */
[----:B-1----:R-:W-:Y:S05]  /*4fe0*/  @!P0 NANOSLEEP.SYNCS 0x989680 ;  /* 0x009896800000895d */ /* 0x002fea0003900000 */
[----:B------:R-:W1:Y:S02]  /*4ff0*/  @!P0 SYNCS.PHASECHK.TRANS64 P0, [R0+URZ], R3 ;  /* 0x00000003000085a7 */ /* 0x000e6400080010ff */
[----:B-1----:R-:W-:Y:S05]  /*5000*/  @!P0 BRA `(.L_x_109) ;  /* 0xfffffffc00f08947 */ /* 0x002fea000383ffff */
[----:B------:R-:W-:Y:S05]  /*5010*/  BRA `(.L_x_108) ;  /* 0x00000000000c7947 */ /* 0x000fea0003800000 */
.L_x_104:
[----:B------:R-:W-:-:S04]  /*5020*/  UIADD3 UR5, UPT, UPT, UR8, 0x2b0, URZ ;  /* 0x000002b008057890 */ /* 0x000fc8000fffe0ff */
[----:B------:R-:W-:-:S09]  /*5030*/  UPRMT UR5, UR4, 0x654, UR5 ;  /* 0x0000065404057896 */ /* 0x000fd20008000005 */
[----:B------:R-:W-:Y:S03]  /*5040*/  SYNCS.ARRIVE.TRANS64.RED.A1T0 RZ, [UR5], RZ ;  /* 0x000000ffffff79a7 */ /* 0x000fe60008100405 */
.L_x_108:
[----:B-12---:R-:W-:Y:S01]  /*5050*/  SHF.L.U32 R3, RZ, 0x1f, RZ ;  /* 0x0000001fff037819 */ /* 0x006fe200000006ff */
[----:B------:R-:W-:Y:S01]  /*5060*/  UIADD3 UR5, UPT, UPT, UR8, 0x2b0, URZ ;  /* 0x000002b008057890 */ /* 0x000fe2000fffe0ff */
[----:B------:R-:W-:Y:S02]  /*5070*/  PLOP3.LUT P0, PT, PT, PT, UP0, 0x80, 0x8 ;  /* 0x000000000008781c */ /* 0x000fe40003f0f008 */
[----:B------:R-:W1:Y:S02]  /*5080*/  SYNCS.PHASECHK.TRANS64.TRYWAIT P1, [UR8+0x2b0], R3 ;  /* 0x0002b003ff0075a7 */ /* 0x000e640008021108 */
[----:B-1----:R-:W-:Y:S09]  /*5090*/  @!P1 BRA `(.L_x_110) ;  /* 0x0000005c00849947 */ /* 0x002ff20003800000 */
.L_x_237:
[----:B------:R-:W-:Y:S01]  /*50a0*/  @!UP0 UPRMT UR5, UR4, 0x654, UR5 ;  /* 0x0000065404058896 */ /* 0x000fe20008000005 */
[----:B------:R-:W-:Y:S02]  /*50b0*/  UMOV UR8, 0xffff ;  /* 0x0000ffff00087882 */ /* 0x000fe40000000000 */
[----:B------:R-:W-:-:S06]  /*50c0*/  UMOV UR4, 0x1 ;  /* 0x0000000100047882 */ /* 0x000fcc0000000000 */
[----:B------:R-:W-:Y:S01]  /*50d0*/  @!P0 SYNCS.ARRIVE.TRANS64.RED.A1T0 RZ, [UR5], RZ ;  /* 0x000000ffffff89a7 */ /* 0x000fe20008100405 */
[----:B------:R-:W-:Y:S01]  /*50e0*/  NOP ;  /* 0x0000000000007918 */ /* 0x000fe20000000000 */
[----:B-1----:R-:W1:Y:S01]  /*50f0*/  LDS R0, [UR6+0x14] ;  /* 0x00001406ff007984 */ /* 0x002e620008000800 */
[----:B------:R-:W-:-:S04]  /*5100*/  ULOP3.LUT UR5, UR24, 0xffff, URZ, 0xc0, !UPT ;  /* 0x0000ffff18057892 */ /* 0x000fc8000f8ec0ff */
[----:B------:R-:W-:-:S04]  /*5110*/  USHF.R.U32.HI UR5, URZ, 0x5, UR5 ;  /* 0x00000005ff057899 */ /* 0x000fc80008011605 */
[----:B------:R-:W-:Y:S02]  /*5120*/  USHF.L.U32 UR8, UR8, UR5, URZ ;  /* 0x0000000508087299 */ /* 0x000fe400080006ff */
[----:B------:R-:W-:-:S04]  /*5130*/  USHF.L.U32 UR4, UR4, UR5, URZ ;  /* 0x0000000504047299 */ /* 0x000fc800080006ff */
[----:B-1----:R-:W-:-:S04]  /*5140*/  LOP3.LUT R0, R0, UR8, RZ, 0xc0, !PT ;  /* 0x0000000800007c12 */ /* 0x002fc8000f8ec0ff */
[----:B------:R-:W-:-:S13]  /*5150*/  ISETP.NE.AND P0, PT, R0, UR8, PT ;  /* 0x0000000800007c0c */ /* 0x000fda000bf05270 */
[----:B------:R-:W-:Y:S05]  /*5160*/  @P0 BRA `(.L_x_111) ;  /* 0x0000000000580947 */ /* 0x000fea0003800000 */
[----:B------:R-:W1:Y:S02]  /*5170*/  LDS R0, [UR6+0x18] ;  /* 0x00001806ff007984 */ /* 0x000e640008000800 */
[----:B-1----:R-:W-:-:S04]  /*5180*/  LOP3.LUT R0, R0, UR4, RZ, 0xc0, !PT ;  /* 0x0000000400007c12 */ /* 0x002fc8000f8ec0ff */
[----:B------:R-:W-:-:S13]  /*5190*/  ISETP.NE.AND P0, PT, R0, UR4, PT ;  /* 0x0000000400007c0c */ /* 0x000fda000bf05270 */
[----:B------:R-:W-:Y:S05]  /*51a0*/  @P0 BRA `(.L_x_112) ;  /* 0x00000000003c0947 */ /* 0x000fea0003800000 */
[----:B------:R-:W1:Y:S01]  /*51b0*/  S2R R2, SR_LANEID ;  /* 0x0000000000027919 */ /* 0x000e620000000000 */
[----:B------:R-:W-:Y:S01]  /*51c0*/  ULOP3.LUT UR8, URZ, UR8, URZ, 0x33, !UPT ;  /* 0x00000008ff087292 */ /* 0x000fe2000f8e33ff */
[----:B------:R-:W-:Y:S01]  /*51d0*/  LOP3.LUT R4, RZ, UR4, RZ, 0x33, !PT ;  /* 0x00000004ff047c12 */ /* 0x000fe2000f8e33ff */
[----:B------:R-:W-:Y:S02]  /*51e0*/  VOTEU.ANY UR7, UPT, PT ;  /* 0x0000000000077886 */ /* 0x000fe400038e0100 */
[----:B------:R-:W-:Y:S01]  /*51f0*/  UFLO.U32 UR7, UR7 ;  /* 0x00000007000772bd */ /* 0x000fe200080e0000 */
[----:B------:R-:W2:Y:S01]  /*5200*/  REDUX UR4, R4 ;  /* 0x00000000040473c4 */ /* 0x000ea20000000000 */
[----:B------:R-:W-:-:S06]  /*5210*/  IMAD.U32 R0, RZ, RZ, UR8 ;  /* 0x00000008ff007e24 */ /* 0x000fcc000f8e00ff */
[----:B------:R1:W-:Y:S01]  /*5220*/  UTCATOMSWS.AND URZ, UR8 ;  /* 0x0000000800ff79e3 */ /* 0x0003e20008000000 */
[----:B------:R-:W3:Y:S01]  /*5230*/  REDUX UR5, R0 ;  /* 0x00000000000573c4 */ /* 0x000ee20000000000 */
[----:B-1----:R-:W-:Y:S01]  /*5240*/  ISETP.EQ.U32.AND P0, PT, R2, UR7, PT ;  /* 0x0000000702007c0c */ /* 0x002fe2000bf02070 */
[----:B--2---:R-:W-:Y:S01]  /*5250*/  IMAD.U32 R2, RZ, RZ, UR4 ;  /* 0x00000004ff027e24 */ /* 0x004fe2000f8e00ff */
[----:B---3--:R-:W-:-:S11]  /*5260*/  MOV R3, UR5 ;  /* 0x0000000500037c02 */ /* 0x008fd60008000f00 */
[----:B------:R1:W-:Y:S04]  /*5270*/  @P0 ATOMS.AND RZ, [UR6+0x14], R3 ;  /* 0x00001403ffff098c */ /* 0x0003e8000a800006 */
[----:B------:R1:W-:Y:S01]  /*5280*/  @P0 ATOMS.AND RZ, [UR6+0x18], R2 ;  /* 0x00001802ffff098c */ /* 0x0003e2000a800006 */
[----:B------:R-:W-:Y:S05]  /*5290*/  BRA `(.L_x_113) ;  /* 0x0000000000147947 */ /* 0x000fea0003800000 */
.L_x_112:
[----:B------:R-:W-:Y:S02]  /*52a0*/  MOV R2, 0x52c0 ;  /* 0x000052c000027802 */ /* 0x000fe40000000f00 */
[----:B---345:R-:W-:Y:S05]  /*52b0*/  CALL.REL.NOINC `($__internal_0_$__cuda_sm10x_tcgen05_guardrail_trap_col_being_dealloced_not_returned_by_alloc) ;  /* 0x0000005c00d87944 */ /* 0x038fea0003c00000 */
[----:B------:R-:W-:Y:S05]  /*52c0*/  BRA `(.L_x_113) ;  /* 0x0000000000087947 */ /* 0x000fea0003800000 */
.L_x_111:
[----:B------:R-:W-:Y:S02]  /*52d0*/  MOV R2, 0x52f0 ;  /* 0x000052f000027802 */ /* 0x000fe40000000f00 */
[----:B---345:R-:W-:Y:S05]  /*52e0*/  CALL.REL.NOINC `($__internal_2_$__cuda_sm10x_tcgen05_guardrail_trap_unallocated_columns_being_dealloced) ;  /* 0x0000005c00e47944 */ /* 0x038fea0003c00000 */
.L_x_113:
[----:B------:R-:W-:Y:S01]  /*52f0*/  NOP ;  /* 0x0000000000007918 */ /* 0x000fe20000000000 */
[----:B----4-:R-:W-:Y:S05]  /*5300*/  EXIT ;  /* 0x000000000000794d */ /* 0x010fea0003800000 */
.L_x_84:
[----:B------:R-:W-:-:S09]  /*5310*/  UISETP.NE.OR UP5, UPT, UR10, 0x3, !UP5 ;  /* 0x000000030a00788c */ /* 0x000fd2000efa5670 */
[----:B------:R-:W-:Y:S05]  /*5320*/  BRA.U UP5, `(.L_x_114) ;  /* 0x0000000d05407547 */ /* 0x000fea000b800000 */
[----:B------:R-:W1:Y:S01]  /*5330*/  LDC R0, c[0x0][0xb30] ;  /* 0x0002cc00ff007b82 */ /* 0x000e620000000800 */
[----:B------:R-:W2:Y:S01]  /*5340*/  LDCU.64 UR8, c[0x0][0x888] ;  /* 0x00011100ff0877ac */ /* 0x000ea20008000a00 */
[----:B------:R-:W-:Y:S02]  /*5350*/  HFMA2 R29, -RZ, RZ, 0, 0 ;  /* 0x00000000ff1d7431 */ /* 0x000fe400000001ff */
[----:B------:R-:W-:Y:S01]  /*5360*/  IMAD.MOV.U32 R31, RZ, RZ, 0x1 ;  /* 0x00000001ff1f7424 */ /* 0x000fe200078e00ff */
[----:B------:R-:W-:Y:S01]  /*5370*/  MOV R23, 0x2000 ;  /* 0x0000200000177802 */ /* 0x000fe20000000f00 */
[----:B------:R-:W3:Y:S01]  /*5380*/  LDCU.64 UR4, c[0x0][0x890] ;  /* 0x00011200ff0477ac */ /* 0x000ee20008000a00 */
[----:B------:R-:W-:Y:S01]  /*5390*/  IMAD.MOV.U32 R30, RZ, RZ, RZ ;  /* 0x000000ffff1e7224 */ /* 0x000fe200078e00ff */
[----:B------:R-:W4:Y:S01]  /*53a0*/  LDC R19, c[0x0][0x370] ;  /* 0x0000dc00ff137b82 */ /* 0x000f220000000800 */
[----:B------:R-:W-:Y:S01]  /*53b0*/  UMOV UR6, 0x400 ;  /* 0x0000040000067882 */ /* 0x000fe20000000000 */
[----:B------:R-:W-:-:S02]  /*53c0*/  UPLOP3.LUT UP1, UPT, UPT, UPT, UPT, 0x40, 0x4 ;  /* 0x000000000004789c */ /* 0x000fc40003f2e870 */
[----:B------:R-:W-:-:S04]  /*53d0*/  ULEA UR6, UR37, UR6, 0x18 ;  /* 0x0000000625067291 */ /* 0x000fc8000f8ec0ff */
[----:B------:R-:W4:Y:S01]  /*53e0*/  LDC R2, c[0x0][0xb0c] ;  /* 0x0002c300ff027b82 */ /* 0x000f220000000800 */
[----:B------:R-:W-:Y:S02]  /*53f0*/  UIADD3 UR13, UPT, UPT, UR6, 0x208, URZ ;  /* 0x00000208060d7890 */ /* 0x000fe4000fffe0ff */
[----:B--2---:R-:W-:Y:S02]  /*5400*/  UISETP.NE.U32.AND UP2, UPT, UR8, URZ, UPT ;  /* 0x000000ff0800728c */ /* 0x004fe4000bf45070 */
[----:B------:R-:W-:Y:S02]  /*5410*/  UIADD3 UR17, UPT, UPT, UR6, 0x200, URZ ;  /* 0x0000020006117890 */ /* 0x000fe4000fffe0ff */
[----:B---3--:R-:W-:Y:S01]  /*5420*/  UISETP.NE.U32.AND UP3, UPT, UR4, URZ, UPT ;  /* 0x000000ff0400728c */ /* 0x008fe2000bf65070 */
[----:B------:R-:W2:Y:S01]  /*5430*/  LDC R18, c[0x0][0xb20] ;  /* 0x0002c800ff127b82 */ /* 0x000ea20000000800 */
[----:B-1----:R-:W-:Y:S01]  /*5440*/  ISETP.NE.AND P1, PT, R0, 0x1, PT ;  /* 0x000000010000780c */ /* 0x002fe20003f25270 */
[----:B------:R-:W-:-:S02]  /*5450*/  UISETP.NE.AND.EX UP2, UPT, UR9, URZ, UPT, UP2 ;  /* 0x000000ff0900728c */ /* 0x000fc4000bf45320 */
[----:B------:R-:W-:Y:S02]  /*5460*/  UPRMT UR13, UR37, 0x654, UR13 ;  /* 0x00000654250d7896 */ /* 0x000fe4000800000d */
[----:B------:R-:W-:Y:S02]  /*5470*/  UISETP.NE.AND.EX UP3, UPT, UR5, URZ, UPT, UP3 ;  /* 0x000000ff0500728c */ /* 0x000fe4000bf65330 */
[----:B------:R-:W1:Y:S08]  /*5480*/  LDC.64 R32, c[0x0][0x348] ;  /* 0x0000d200ff207b82 */ /* 0x000e700000000a00 */
[----:B------:R-:W3:Y:S08]  /*5490*/  LDC.64 R16, c[0x0][0xb10] ;  /* 0x0002c400ff107b82 */ /* 0x000ef00000000a00 */
[----:B------:R-:W1:Y:S08]  /*54a0*/  LDC.64 R6, c[0x0][0xb18] ;  /* 0x0002c600ff067b82 */ /* 0x000e700000000a00 */
[----:B------:R-:W1:Y:S08]  /*54b0*/  LDC.64 R4, c[0x0][0xb28] ;  /* 0x0002ca00ff047b82 */ /* 0x000e700000000a00 */
[----:B--2-4-:R-:W1:Y:S02]  /*54c0*/  LDC R22, c[0x0][0x374] ;  /* 0x0000dd00ff167b82 */ /* 0x014e640000000800 */
.L_x_123:
[C---:B------:R-:W-:Y:S02]  /*54d0*/  LEA R0, R30.reuse, UR6, 0x3 ;  /* 0x000000061e007c11 */ /* 0x040fe4000f8e18ff */
[----:B------:R-:W-:Y:S02]  /*54e0*/  SHF.L.U32 R3, R29, 0x1f, RZ ;  /* 0x0000001f1d037819 */ /* 0x000fe400000006ff */
[----:B------:R-:W-:Y:S02]  /*54f0*/  LEA R24, R30, UR6, 0x4 ;  /* 0x000000061e187c11 */ /* 0x000fe4000f8e20ff */
[----:B--2---:R-:W2:Y:S02]  /*5500*/  SYNCS.PHASECHK.TRANS64.TRYWAIT P0, [R0+URZ+0x230], R3 ;  /* 0x00023003000075a7 */ /* 0x004ea400080011ff */
[----:B--2---:R-:W-:Y:S05]  /*5510*/  @!P0 BRA `(.L_x_115) ;  /* 0x00000058007c8947 */ /* 0x004fea0003800000 */
.L_x_238:
[----:B------:R-:W-:Y:S01]  /*5520*/  ISETP.GE.AND P0, PT, R72, 0x1, PT ;  /* 0x000000014800780c */ /* 0x000fe20003f06270 */
[----:B------:R-:W4:Y:S01]  /*5530*/  LDS.128 R24, [R24+0x2c0] ;  /* 0x0002c00018187984 */ /* 0x000f220000000c00 */
[----:B--2---:R-:W-:Y:S01]  /*5540*/  VIADD R0, R0, 0x240 ;  /* 0x0000024000007836 */ /* 0x004fe20000000000 */
[----:B------:R-:W-:Y:S01]  /*5550*/  @!PT LDS RZ, [RZ] ;  /* 0x00000000fffff984 */ /* 0x000fe20000000800 */
[----:B------:R-:W-:Y:S01]  /*5560*/  @!PT LDS RZ, [RZ] ;  /* 0x00000000fffff984 */ /* 0x000fe20000000800 */
[----:B------:R-:W-:Y:S01]  /*5570*/  @!PT LDS RZ, [RZ] ;  /* 0x00000000fffff984 */ /* 0x000fe20000000800 */
[----:B------:R-:W-:Y:S01]  /*5580*/  @!PT LDS RZ, [RZ] ;  /* 0x00000000fffff984 */ /* 0x000fe20000000800 */
[----:B------:R2:W-:Y:S06]  /*5590*/  MEMBAR.ALL.CTA ;  /* 0x0000000000007992 */ /* 0x0005ec0000008000 */
[----:B--2---:R-:W2:Y:S01]  /*55a0*/  FENCE.VIEW.ASYNC.S ;  /* 0x00000000000073c6 */ /* 0x004ea20000000000 */
[----:B------:R-:W-:Y:S04]  /*55b0*/  PRMT R0, RZ, 0x654, R0 ;  /* 0x00000654ff007816 */ /* 0x000fe80000000000 */
[----:B--2---:R2:W-:Y:S01]  /*55c0*/  SYNCS.ARRIVE.TRANS64.RED.A1T0 RZ, [R0+URZ], RZ ;  /* 0x000000ff00ff79a7 */ /* 0x0045e200081004ff */
[----:B----4-:R-:W-:Y:S11]  /*55d0*/  LOP3.LUT P3, RZ, R26, 0x1, RZ, 0xc0, !PT ;  /* 0x000000011aff7812 */ /* 0x010ff6000786c0ff */
[----:B------:R-:W-:Y:S02]  /*55e0*/  @!UPT UIADD3 URZ, UPT, UPT, URZ, URZ, URZ ;  /* 0x000000fffffff290 */ /* 0x000fe4000fffe0ff */
[----:B------:R-:W-:Y:S02]  /*55f0*/  @P3 MOV R13, R24 ;  /* 0x00000018000d3202 */ /* 0x000fe40000000f00 */
[----:B------:R-:W-:Y:S01]  /*5600*/  @P3 LOP3.LUT R8, R25, 0xffff, RZ, 0xc0, !PT ;  /* 0x0000ffff19083812 */ /* 0x000fe200078ec0ff */
[----:B--2---:R-:W-:Y:S06]  /*5610*/  @!P0 BRA `(.L_x_116) ;  /* 0x0000000000a48947 */ /* 0x004fec0003800000 */
[----:B-1----:R-:W-:Y:S01]  /*5620*/  IMAD.HI.U32 R35, R22, R7, RZ ;  /* 0x0000000716237227 */ /* 0x002fe200078e00ff */
[----:B------:R-:W-:Y:S02]  /*5630*/  ISETP.NE.AND P0, PT, R6, 0x1, PT ;  /* 0x000000010600780c */ /* 0x000fe40003f05270 */
[----:B------:R-:W-:Y:S01]  /*5640*/  ISETP.NE.AND P2, PT, R72, 0x1, PT ;  /* 0x000000014800780c */ /* 0x000fe20003f45270 */
[----:B---3--:R-:W-:Y:S01]  /*5650*/  IMAD.HI.U32 R34, R19, R16, RZ ;  /* 0x0000001013227227 */ /* 0x008fe200078e00ff */
[----:B------:R-:W-:Y:S02]  /*5660*/  SHF.R.U32.HI R35, RZ, R18, R35 ;  /* 0x00000012ff237219 */ /* 0x000fe40000011623 */
[----:B------:R-:W-:Y:S01]  /*5670*/  ISETP.NE.AND P4, PT, R2, 0x1, PT ;  /* 0x000000010200780c */ /* 0x000fe20003f85270 */
[----:B------:R-:W-:Y:S01]  /*5680*/  IMAD.HI.U32 R36, R13, R16, RZ ;  /* 0x000000100d247227 */ /* 0x000fe200078e00ff */
[----:B------:R-:W-:Y:S02]  /*5690*/  SHF.R.U32.HI R34, RZ, R17, R34 ;  /* 0x00000011ff227219 */ /* 0x000fe40000011622 */
[----:B------:R-:W-:Y:S01]  /*56a0*/  SEL R3, R22, R35, !P0 ;  /* 0x0000002316037207 */ /* 0x000fe20004000000 */
[C---:B------:R-:W-:Y:S01]  /*56b0*/  IMAD.HI.U32 R35, R8.reuse, R7, RZ ;  /* 0x0000000708237227 */ /* 0x040fe200078e00ff */
[----:B------:R-:W-:Y:S02]  /*56c0*/  SEL R11, R19, R34, !P4 ;  /* 0x00000022130b7207 */ /* 0x000fe40006000000 */
[----:B------:R-:W-:Y:S01]  /*56d0*/  SHF.R.U32.HI R36, RZ, R17, R36 ;  /* 0x00000011ff247219 */ /* 0x000fe20000011624 */
[----:B------:R-:W-:Y:S01]  /*56e0*/  IMAD.HI.U32 R38, R3, R4, RZ ;  /* 0x0000000403267227 */ /* 0x000fe200078e00ff */
[----:B------:R-:W-:Y:S03]  /*56f0*/  SHF.R.U32.HI R35, RZ, R18, R35 ;  /* 0x00000012ff237219 */ /* 0x000fe60000011623 */
[----:B------:R-:W-:Y:S01]  /*5700*/  IMAD.HI.U32 R34, R11, R4, RZ ;  /* 0x000000040b227227 */ /* 0x000fe200078e00ff */
[----:B------:R-:W-:Y:S02]  /*5710*/  @P2 SHF.R.U32.HI R3, RZ, R5, R38 ;  /* 0x00000005ff032219 */ /* 0x000fe40000011626 */
[----:B------:R-:W-:Y:S02]  /*5720*/  SEL R9, R8, R35, !P0 ;  /* 0x0000002308097207 */ /* 0x000fe40004000000 */
[----:B------:R-:W-:Y:S01]  /*5730*/  @P2 SHF.R.U32.HI R11, RZ, R5, R34 ;  /* 0x00000005ff0b2219 */ /* 0x000fe20000011622 */
[C---:B------:R-:W-:Y:S01]  /*5740*/  IMAD R10, R72.reuse, R3, RZ ;  /* 0x00000003480a7224 */ /* 0x040fe200078e02ff */
[----:B------:R-:W-:Y:S01]  /*5750*/  SEL R3, R13, R36, !P4 ;  /* 0x000000240d037207 */ /* 0x000fe20006000000 */
[C---:B------:R-:W-:Y:S03]  /*5760*/  IMAD.HI.U32 R14, R9.reuse, R4, RZ ;  /* 0x00000004090e7227 */ /* 0x040fe600078e00ff */
[----:B------:R-:W-:Y:S01]  /*5770*/  ISETP.GE.AND P0, PT, R9, R10, PT ;  /* 0x0000000a0900720c */ /* 0x000fe20003f06270 */
[C---:B------:R-:W-:Y:S01]  /*5780*/  IMAD R12, R72.reuse, R11, RZ ;  /* 0x0000000b480c7224 */ /* 0x040fe200078e02ff */
[-C--:B------:R-:W-:Y:S04]  /*5790*/  SHF.R.U32.HI R14, RZ, R5.reuse, R14 ;  /* 0x00000005ff0e7219 */ /* 0x080fe8000001160e */
[----:B------:R-:W-:Y:S02]  /*57a0*/  ISETP.GE.OR P0, PT, R3, R12, P0 ;  /* 0x0000000c0300720c */ /* 0x000fe40000706670 */
[----:B------:R-:W-:Y:S05]  /*57b0*/  SEL R15, R9, R14, !P2 ;  /* 0x0000000e090f7207 */ /* 0x000fea0005000000 */
[----:B------:R-:W-:Y:S04]  /*57c0*/  IMAD.MOV R14, RZ, RZ, -R15 ;  /* 0x000000ffff0e7224 */ /* 0x000fe800078e0a0f */
[----:B------:R-:W-:Y:S02]  /*57d0*/  IMAD R14, R72, R14, R9 ;  /* 0x0000000e480e7224 */ /* 0x000fe400078e0209 */
[C---:B------:R-:W-:Y:S05]  /*57e0*/  @!P0 IMAD.HI.U32 R10, R3.reuse, R4, RZ ;  /* 0x00000004030a8227 */ /* 0x040fea00078e00ff */
[----:B------:R-:W-:Y:S04]  /*57f0*/  @!P0 SHF.R.U32.HI R10, RZ, R5, R10 ;  /* 0x00000005ff0a8219 */ /* 0x000fe8000001160a */
[----:B------:R-:W-:Y:S01]  /*5800*/  @!P0 SEL R0, R3, R10, !P2 ;  /* 0x0000000a03008207 */ /* 0x000fe20005000000 */
[----:B------:R-:W-:Y:S03]  /*5810*/  IMAD.MOV R10, RZ, RZ, -R3 ;  /* 0x000000ffff0a7224 */ /* 0x000fe600078e0a03 */
[----:B------:R-:W-:Y:S01]  /*5820*/  @!P0 IADD3 R15, PT, PT, R15, -R0, RZ ;  /* 0x800000000f0f8210 */ /* 0x000fe20007ffe0ff */
[----:B------:R-:W-:Y:S01]  /*5830*/  @!P0 IMAD R0, R11, R14, R0 ;  /* 0x0000000e0b008224 */ /* 0x000fe200078e0200 */
[----:B------:R-:W-:Y:S01]  /*5840*/  IADD3 R11, PT, PT, -R9, RZ, RZ ;  /* 0x000000ff090b7210 */ /* 0x000fe20007ffe1ff */
[----:B------:R-:W-:Y:S02]  /*5850*/  IMAD R13, R2, R10, R13 ;  /* 0x0000000a020d7224 */ /* 0x000fe400078e020d */
[----:B------:R-:W-:Y:S02]  /*5860*/  @!P0 IMAD R9, R15, R72, R3 ;  /* 0x000000480f098224 */ /* 0x000fe400078e0203 */
[----:B------:R-:W-:Y:S02]  /*5870*/  @!P0 IMAD.MOV.U32 R3, RZ, RZ, R0 ;  /* 0x000000ffff038224 */ /* 0x000fe400078e0000 */
[----:B------:R-:W-:Y:S02]  /*5880*/  IMAD R8, R6, R11, R8 ;  /* 0x0000000b06087224 */ /* 0x000fe400078e0208 */
[----:B------:R-:W-:Y:S02]  /*5890*/  IMAD R13, R3, R2, R13 ;  /* 0x00000002030d7224 */ /* 0x000fe400078e020d */
[----:B------:R-:W-:Y:S02]  /*58a0*/  IMAD R8, R9, R6, R8 ;  /* 0x0000000609087224 */ /* 0x000fe400078e0208 */
.L_x_116:
[----:B------:R-:W-:Y:S05]  /*58b0*/  BRA.U UP1, `(.L_x_117) ;  /* 0x0000000101107547 */ /* 0x000fea000b800000 */
[----:B------:R-:W-:Y:S04]  /*58c0*/  MOV R0, UR7 ;  /* 0x0000000700007c02 */ /* 0x000fe80008000f00 */
[----:B------:R-:W-:Y:S04]  /*58d0*/  SHF.L.U32 R3, R0, 0x1f, RZ ;  /* 0x0000001f00037819 */ /* 0x000fe800000006ff */
[----:B------:R-:W2:Y:S02]  /*58e0*/  SYNCS.PHASECHK.TRANS64.TRYWAIT P0, [UR6+0x228], R3 ;  /* 0x00022803ff0075a7 */ /* 0x000ea40008001106 */
[----:B--2---:R-:W-:Y:S05]  /*58f0*/  @!P0 BRA `(.L_x_118) ;  /* 0x0000005400988947 */ /* 0x004fea0003800000 */
.L_x_117:
[----:B------:R-:W-:Y:S02]  /*5900*/  R2UR UR19, R21 ;  /* 0x00000000151372ca */ /* 0x000fe400000e0000 */
[----:B------:R-:W-:Y:S02]  /*5910*/  R2UR UR18, R20 ;  /* 0x00000000141272ca */ /* 0x000fe400000e0000 */
[----:B------:R-:W-:Y:S02]  /*5920*/  ISETP.NE.U32.AND P2, PT, RZ, UR4, PT ;  /* 0x00000004ff007c0c */ /* 0x000fe4000bf45070 */
[----:B------:R-:W-:Y:S02]  /*5930*/  SHF.L.U32 R12, R31, 0x1f, RZ ;  /* 0x0000001f1f0c7819 */ /* 0x000fe400000006ff */
[----:B------:R-:W-:Y:S05]  /*5940*/  ISETP.NE.AND.EX P2, PT, RZ, UR5, PT, P2 ;  /* 0x00000005ff007c0c */ /* 0x000fea000bf45320 */
[----:B------:R-:W-:Y:S02]  /*5950*/  USHF.L.U32 UR19, UR19, 0x7, URZ ;  /* 0x0000000713137899 */ /* 0x000fe400080006ff */
[----:B------:R-:W-:Y:S01]  /*5960*/  USHF.L.U32 UR18, UR18, 0x7, URZ ;  /* 0x0000000712127899 */ /* 0x000fe200080006ff */
[----:B------:R-:W-:Y:S11]  /*5970*/  BRA.U !UP3, `(.L_x_119) ;  /* 0x000000010b347547 */ /* 0x000ff6000b800000 */
[----:B------:R-:W-:Y:S01]  /*5980*/  UPLOP3.LUT UP0, UPT, UPT, UPT, UP2, 0x80, 0x8 ;  /* 0x000000000008789c */ /* 0x000fe20003f0f020 */
[----:B--2---:R-:W-:Y:S02]  /*5990*/  HFMA2 R0, -RZ, RZ, 0, 5.9604644775390625e-08 ;  /* 0x00000001ff007431 */ /* 0x004fe400000001ff */
[----:B------:R-:W-:Y:S03]  /*59a0*/  IMAD.MOV.U32 R153, RZ, RZ, 0x1 ;  /* 0x00000001ff997424 */ /* 0x000fe600078e00ff */
[----:B------:R-:W-:Y:S05]  /*59b0*/  PLOP3.LUT P0, PT, PT, PT, UP0, 0x80, 0x8 ;  /* 0x000000000008781c */ /* 0x000fea0003f0f008 */
[----:B------:R-:W2:Y:S01]  /*59c0*/  @UP0 LDCU.64 UR10, c[0x0][0x888] ;  /* 0x00011100ff0a07ac */ /* 0x000ea20008000a00 */
[----:B------:R-:W-:Y:S07]  /*59d0*/  @UP0 UIMAD UR8, UR36, UR4, URZ ;  /* 0x00000004240802a4 */ /* 0x000fee000f8e02ff */
[----:B------:R-:W-:Y:S01]  /*59e0*/  @!P0 PRMT R153, R0, 0x7610, R153 ;  /* 0x0000761000998816 */ /* 0x000fe20000000099 */
[----:B--2---:R-:W-:Y:S03]  /*59f0*/  @UP0 UIMAD.WIDE UR10, UR8, 0x4, UR10 ;  /* 0x00000004080a08a5 */ /* 0x004fe6000f8e020a */
[----:B------:R-:W2:Y:S03]  /*5a00*/  @!UP0 LDCU UR8, c[0x0][0x880] ;  /* 0x00011000ff0887ac */ /* 0x000ea60008000800 */
[----:B------:R-:W-:Y:S01]  /*5a10*/  IMAD.U32 R10, RZ, RZ, UR10 ;  /* 0x0000000aff0a7e24 */ /* 0x000fe2000f8e00ff */
[----:B------:R-:W-:Y:S05]  /*5a20*/  MOV R11, UR11 ;  /* 0x0000000b000b7c02 */ /* 0x000fea0008000f00 */
[----:B-----5:R4:W5:Y:S02]  /*5a30*/  @P0 LDG.E R82, desc[UR46][R10.64] ;  /* 0x0000002e0a520981 */ /* 0x020964000c1e1900 */
[----:B--2-4-:R-:W-:Y:S07]  /*5a40*/  @!P0 IMAD.U32 R82, RZ, RZ, UR8 ;  /* 0x00000008ff528e24 */ /* 0x014fee000f8e00ff */
.L_x_119:
[----:B-----5:R-:W-:Y:S01]  /*5a50*/  @!P2 ISETP.EQ.AND P0, PT, R82, RZ, PT ;  /* 0x000000ff5200a20c */ /* 0x020fe20003f02270 */
[----:B------:R-:W-:Y:S01]  /*5a60*/  @!UPT UIADD3 URZ, UPT, UPT, URZ, URZ, URZ ;  /* 0x000000fffffff290 */ /* 0x000fe2000fffe0ff */
[----:B------:R-:W-:Y:S11]  /*5a70*/  @!P2 BRA `(.L_x_120) ;  /* 0x000000000014a947 */ /* 0x000ff60003800000 */
[----:B------:R-:W-:Y:S02]  /*5a80*/  LOP3.LUT P2, RZ, R153, 0xff, RZ, 0xc0, !PT ;  /* 0x000000ff99ff7812 */ /* 0x000fe4000784c0ff */
[----:B------:R-:W-:Y:S04]  /*5a90*/  PLOP3.LUT P0, PT, PT, PT, UP0, 0x80, 0x8 ;  /* 0x000000000008781c */ /* 0x000fe80003f0f008 */
[----:B------:R-:W-:Y:S07]  /*5aa0*/  PLOP3.LUT P0, PT, P0, PT, PT, 0x8, 0x80 ;  /* 0x000000000080781c */ /* 0x000fee000070e170 */
[----:B------:R-:W-:Y:S11]  /*5ab0*/  @P2 ISETP.EQ.AND P0, PT, R82, RZ, PT ;  /* 0x000000ff5200220c */ /* 0x000ff60003f02270 */
[----:B------:R-:W-:Y:S02]  /*5ac0*/  @!UPT UIADD3 URZ, UPT, UPT, URZ, URZ, URZ ;  /* 0x000000fffffff290 */ /* 0x000fe4000fffe0ff */
.L_x_120:
[----:B------:R-:W4:Y:S01]  /*5ad0*/  SYNCS.PHASECHK.TRANS64.TRYWAIT P2, [UR6+0x210], R12 ;  /* 0x0002100cff0075a7 */ /* 0x000f220008041106 */
[----:B------:R-:W-:Y:S04]  /*5ae0*/  ELECT P4, URZ, PT ;  /* 0x0000000000ff782f */ /* 0x000fe80003880000 */
[----:B------:R-:W-:Y:S11]  /*5af0*/  PLOP3.LUT P4, PT, P0, P4, PT, 0xf2, 0x2f ;  /* 0x00000000002f781c */ /* 0x000ff60000789e72 */
[----:B------:R-:W-:Y:S02]  /*5b00*/  @!UPT UIADD3 URZ, UPT, UPT, URZ, URZ, URZ ;  /* 0x000000fffffff290 */ /* 0x000fe4000fffe0ff */
[----:B-1----:R-:W-:Y:S05]  /*5b10*/  @!P4 IADD3 R21, P0, PT, R32, 0x580, RZ ;  /* 0x000005802015c810 */ /* 0x002fea0007f1e0ff */
[----:B------:R-:W-:Y:S01]  /*5b20*/  @!P4 IMAD.X R20, RZ, RZ, R33, P0 ;  /* 0x000000ffff14c224 */ /* 0x000fe200000e0621 */
[----:B----4-:R-:W-:Y:S07]  /*5b30*/  @!P2 BRA `(.L_x_121) ;  /* 0x000000540020a947 */ /* 0x010fee0003800000 */
.L_x_241:
[----:B------:R-:W4:Y:S01]  /*5b40*/  LDC.64 R14, c[0x0][0xb10] ;  /* 0x0002c400ff0e7b82 */ /* 0x000f220000000a00 */
[----:B------:R-:W-:Y:S01]  /*5b50*/  @!P4 R2UR UR8, R20 ;  /* 0x000000001408c2ca */ /* 0x000fe200000e0000 */
[----:B------:R-:W-:Y:S01]  /*5b60*/  VOTEU.ALL UP1, P4 ;  /* 0x0000000000ff7886 */ /* 0x000fe20002020000 */
[----:B------:R-:W-:Y:S01]  /*5b70*/  @!P4 R2UR UR9, R21 ;  /* 0x000000001509c2ca */ /* 0x000fe200000e0000 */
[----:B------:R-:W-:Y:S01]  /*5b80*/  UMOV UR10, 0x0 ;  /* 0x00000000000a7882 */ /* 0x000fe20000000000 */
[----:B------:R-:W-:Y:S03]  /*5b90*/  UMOV UR11, 0x10000000 ;  /* 0x10000000000b7882 */ /* 0x000fe60000000000 */
[----:B------:R-:W5:Y:S01]  /*5ba0*/  LDC.64 R10, c[0x0][0xb18] ;  /* 0x0002c600ff0a7b82 */ /* 0x000f620000000a00 */
[----:B------:R-:W-:Y:S01]  /*5bb0*/  @!UP1 UIADD3 UR16, UPT, UPT, UR6, 0x400, URZ ;  /* 0x0000040006109890 */ /* 0x000fe2000fffe0ff */
[----:B------:R-:W-:Y:S01]  /*5bc0*/  @P3 SHF.R.U32.HI R28, RZ, 0x10, R25 ;  /* 0x00000010ff1c3819 */ /* 0x000fe20000011619 */
[----:B------:R-:W-:Y:S01]  /*5bd0*/  VOTEU.ALL UP1, P4 ;  /* 0x0000000000ff7886 */ /* 0x000fe20002020000 */
[----:B------:R-:W-:Y:S01]  /*5be0*/  UMOV UR20, UR36 ;  /* 0x0000002400147c82 */ /* 0x000fe20008000000 */
[----:B------:R-:W-:Y:S03]  /*5bf0*/  VIADD R30, R30, 0x1 ;  /* 0x000000011e1e7836 */ /* 0x000fe60000000000 */
[----:B--2---:R-:W2:Y:S01]  /*5c00*/  @!P1 LDC R0, c[0x0][0xb20] ;  /* 0x0002c800ff009b82 */ /* 0x004ea20000000800 */
[----:B------:R-:W-:Y:S01]  /*5c10*/  IMAD.U32 R21, RZ, RZ, UR8 ;  /* 0x00000008ff157e24 */ /* 0x000fe2000f8e00ff */
[----:B------:R-:W-:Y:S06]  /*5c20*/  UPRMT UR8, UR37, 0x654, UR17 ;  /* 0x0000065425087896 */ /* 0x000fec0008000011 */
[----:B-1----:R-:W1:Y:S01]  /*5c30*/  @!P1 LDC R3, c[0x0][0xb0c] ;  /* 0x0002c300ff039b82 */ /* 0x002e620000000800 */
[----:B------:R-:W-:Y:S01]  /*5c40*/  IMAD.U32 R20, RZ, RZ, UR9 ;  /* 0x00000009ff147e24 */ /* 0x000fe2000f8e00ff */
[----:B------:R-:W-:Y:S04]  /*5c50*/  @!P4 R2UR UR15, R21 ;  /* 0x00000000150fc2ca */ /* 0x000fe800000e0000 */
[----:B------:R-:W-:Y:S01]  /*5c60*/  @!P4 R2UR UR14, R20 ;  /* 0x00000000140ec2ca */ /* 0x000fe200000e0000 */
[----:B------:R-:W-:Y:S11]  /*5c70*/  @!P4 IMAD.MOV.U32 R20, RZ, RZ, 0x2000 ;  /* 0x00002000ff14c424 */ /* 0x000ff600078e00ff */
[----:B------:R-:W-:Y:S01]  /*5c80*/  @!UPT UIADD3 URZ, UPT, UPT, URZ, URZ, URZ ;  /* 0x000000fffffff290 */ /* 0x000fe2000fffe0ff */
[----:B------:R1:W-:Y:S01]  /*5c90*/  @!UP1 UTMALDG.3D [UR16], [UR14], desc[UR10] ;  /* 0x00000a100e0095b4 */ /* 0x0003e20008011000 */
[----:B------:R1:W-:Y:S02]  /*5ca0*/  @!P4 SYNCS.ARRIVE.TRANS64.RED.A0TR RZ, [UR6+0x200], R20 ;  /* 0x00020014ffffc9a7 */ /* 0x0003e40008300406 */
[----:B-1----:R-:W-:Y:S01]  /*5cb0*/  @!P1 ISETP.NE.AND P2, PT, R3, 0x1, PT ;  /* 0x000000010300980c */ /* 0x002fe20003f45270 */
[C---:B----4-:R-:W-:Y:S01]  /*5cc0*/  @!P1 IMAD.HI.U32 R14, R13.reuse, R14, RZ ;  /* 0x0000000e0d0e9227 */ /* 0x050fe200078e00ff */
[----:B-----5:R-:W-:Y:S03]  /*5cd0*/  @!P1 ISETP.NE.AND P0, PT, R10, 0x1, PT ;  /* 0x000000010a00980c */ /* 0x020fe60003f05270 */
[C---:B------:R-:W-:Y:S01]  /*5ce0*/  @!P1 IMAD.HI.U32 R11, R8.reuse, R11, RZ ;  /* 0x0000000b080b9227 */ /* 0x040fe200078e00ff */
[----:B------:R-:W-:Y:S04]  /*5cf0*/  @!P1 SHF.R.U32.HI R14, RZ, R15, R14 ;  /* 0x0000000fff0e9219 */ /* 0x000fe8000001160e */
[----:B--2---:R-:W-:Y:S01]  /*5d00*/  @!P1 SHF.R.U32.HI R9, RZ, R0, R11 ;  /* 0x00000000ff099219 */ /* 0x004fe2000001160b */
[----:B------:R-:W-:Y:S01]  /*5d10*/  SYNCS.ARRIVE.TRANS64.RED.A1T0 RZ, [UR8], RZ ;  /* 0x000000ffffff79a7 */ /* 0x000fe20008100408 */
[----:B------:R-:W-:Y:S02]  /*5d20*/  @!P1 SEL R14, R13, R14, !P2 ;  /* 0x0000000e0d0e9207 */ /* 0x000fe40005000000 */
[----:B------:R-:W-:Y:S01]  /*5d30*/  @!P1 SEL R9, R8, R9, !P0 ;  /* 0x0000000908099207 */ /* 0x000fe20004000000 */
[----:B------:R-:W1:Y:S04]  /*5d40*/  SYNCS.PHASECHK.TRANS64.TRYWAIT P5, [UR6+0x218], R12 ;  /* 0x0002180cff0075a7 */ /* 0x000e6800080a1106 */
[----:B------:R-:W-:Y:S02]  /*5d50*/  @!P1 IMAD.IADD R0, R9, 0x1, -R14 ;  /* 0x0000000109009824 */ /* 0x000fe400078e0a0e */
[----:B------:R-:W-:Y:S02]  /*5d60*/  @!P1 IMAD.IADD R9, R14, 0x1, -R9 ;  /* 0x000000010e099824 */ /* 0x000fe400078e0a09 */
[----:B------:R-:W-:Y:S02]  /*5d70*/  @!P1 IMAD R13, R0, R3, R13 ;  /* 0x00000003000d9224 */ /* 0x000fe400078e020d */
[----:B------:R-:W-:Y:S01]  /*5d80*/  @!P1 IMAD R8, R9, R10, R8 ;  /* 0x0000000a09089224 */ /* 0x000fe200078e0208 */
[----:B-1----:R-:W-:Y:S06]  /*5d90*/  @!P5 BRA `(.L_x_122) ;  /* 0x0000005000a0d947 */ /* 0x002fec0003800000 */
.L_x_243:
[----:B-1----:R-:W-:Y:S01]  /*5da0*/  @!P4 IADD3 R3, P0, PT, R32, 0x580, RZ ;  /* 0x000005802003c810 */ /* 0x002fe20007f1e0ff */
[----:B------:R-:W-:Y:S01]  /*5db0*/  VOTEU.ALL UP1, P4 ;  /* 0x0000000000ff7886 */ /* 0x000fe20002020000 */
[----:B------:R-:W-:Y:S01]  /*5dc0*/  UMOV UR20, 0x0 ;  /* 0x0000000000147882 */ /* 0x000fe20000000000 */
[----:B------:R-:W-:Y:S01]  /*5dd0*/  UMOV UR21, 0x10000000 ;  /* 0x1000000000157882 */ /* 0x000fe20000000000 */
[----:B------:R-:W-:Y:S01]  /*5de0*/  @!P4 R2UR UR9, R3 ;  /* 0x000000000309c2ca */ /* 0x000fe200000e0000 */
[----:B------:R-:W-:Y:S01]  /*5df0*/  @!P4 IMAD.X R0, RZ, RZ, R33, P0 ;  /* 0x000000ffff00c224 */ /* 0x000fe200000e0621 */
[----:B------:R-:W-:Y:S01]  /*5e00*/  @!UP1 UIADD3 UR10, UPT, UPT, UR18, 0x40, URZ ;  /* 0x00000040120a9890 */ /* 0x000fe2000fffe0ff */
[----:B------:R-:W-:Y:S01]  /*5e10*/  ISETP.NE.AND P0, PT, R30, 0x2, PT ;  /* 0x000000021e00780c */ /* 0x000fe20003f05270 */
[----:B------:R-:W-:Y:S01]  /*5e20*/  UMOV UR11, UR19 ;  /* 0x00000013000b7c82 */ /* 0x000fe20008000000 */
[----:B------:R-:W-:Y:S01]  /*5e30*/  UMOV UR12, UR36 ;  /* 0x00000024000c7c82 */ /* 0x000fe20008000000 */
[----:B------:R-:W-:Y:S01]  /*5e40*/  @!P4 R2UR UR8, R0 ;  /* 0x000000000008c2ca */ /* 0x000fe200000e0000 */
[----:B------:R-:W-:Y:S01]  /*5e50*/  IMAD.IADD R20, R8, 0x1, R152 ;  /* 0x0000000108147824 */ /* 0x000fe200078e0298 */
[----:B------:R-:W-:Y:S01]  /*5e60*/  @P3 R2UR UR36, R28 ;  /* 0x000000001c2432ca */ /* 0x000fe200000e0000 */
[----:B------:R-:W-:Y:S01]  /*5e70*/  IMAD.IADD R21, R13, 0x1, R154 ;  /* 0x000000010d157824 */ /* 0x000fe200078e029a */
[----:B------:R-:W-:Y:S02]  /*5e80*/  SEL R0, RZ, 0x1, P0 ;  /* 0x00000001ff007807 */ /* 0x000fe40000000000 */
[----:B------:R-:W-:Y:S01]  /*5e90*/  LOP3.LUT R31, R31, 0x1, RZ, 0x3c, !PT ;  /* 0x000000011f1f7812 */ /* 0x000fe200078e3cff */
[----:B------:R-:W-:Y:S01]  /*5ea0*/  IMAD.U32 R10, RZ, RZ, UR9 ;  /* 0x00000009ff0a7e24 */ /* 0x000fe2000f8e00ff */
[----:B------:R-:W-:Y:S01]  /*5eb0*/  @!UP1 UIADD3 UR9, UPT, UPT, UR6, 0x208, URZ ;  /* 0x0000020806099890 */ /* 0x000fe2000fffe0ff */
[----:B------:R-:W-:Y:S02]  /*5ec0*/  LOP3.LUT R29, R29, R0, RZ, 0x3c, !PT ;  /* 0x000000001d1d7212 */ /* 0x000fe400078e3cff */
[----:B------:R-:W-:Y:S02]  /*5ed0*/  SEL R30, R30, RZ, P0 ;  /* 0x000000ff1e1e7207 */ /* 0x000fe40000000000 */
[----:B------:R-:W-:Y:S01]  /*5ee0*/  IMAD.U32 R11, RZ, RZ, UR8 ;  /* 0x00000008ff0b7e24 */ /* 0x000fe2000f8e00ff */
[----:B------:R-:W-:Y:S01]  /*5ef0*/  @!P4 R2UR UR14, R10 ;  /* 0x000000000a0ec2ca */ /* 0x000fe200000e0000 */
[----:B------:R-:W-:Y:S01]  /*5f00*/  @!UP1 UIADD3 UR8, UPT, UPT, UR6, 0x2400, URZ ;  /* 0x0000240006089890 */ /* 0x000fe2000fffe0ff */
[----:B------:R-:W-:Y:S02]  /*5f10*/  VOTEU.ALL UP1, P4 ;  /* 0x0000000000ff7886 */ /* 0x000fe40002020000 */
[----:B------:R-:W-:Y:S11]  /*5f20*/  @!P4 R2UR UR15, R11 ;  /* 0x000000000b0fc2ca */ /* 0x000ff600000e0000 */
[----:B------:R-:W-:Y:S02]  /*5f30*/  @!UPT UIADD3 URZ, UPT, UPT, URZ, URZ, URZ ;  /* 0x000000fffffff290 */ /* 0x000fe4000fffe0ff */
[----:B------:R2:W-:Y:S01]  /*5f40*/  @!UP1 UTMALDG.3D [UR8], [UR14], desc[UR20] ;  /* 0x000014080e0095b4 */ /* 0x0005e20008011000 */
[----:B------:R2:W-:Y:S01]  /*5f50*/  @!P4 SYNCS.ARRIVE.TRANS64.RED.A0TR RZ, [UR6+0x208], R23 ;  /* 0x00020817ffffc9a7 */ /* 0x0005e20008300406 */
[----:B------:R-:W-:Y:S01]  /*5f60*/  UPLOP3.LUT UP1, UPT, UPT, UPT, UPT, 0x80, 0x8 ;  /* 0x000000000008789c */ /* 0x000fe20003f2f070 */
[----:B------:R-:W-:Y:S01]  /*5f70*/  SYNCS.ARRIVE.TRANS64.RED.A1T0 RZ, [UR13], RZ ;  /* 0x000000ffffff79a7 */ /* 0x000fe2000810040d */
[----:B------:R-:W-:Y:S09]  /*5f80*/  @P3 BRA `(.L_x_123) ;  /* 0xfffffff400503947 */ /* 0x000ff2000383ffff */
[----:B------:R-:W-:-:S04]  /*5f90*/  SHF.L.U32 R3, R31, 0x1f, RZ ;  /* 0x0000001f1f037819 */ /* 0x000fc800000006ff */
[----:B------:R-:W1:Y:S02]  /*5fa0*/  SYNCS.PHASECHK.TRANS64.TRYWAIT P0, [UR6+0x210], R3 ;  /* 0x00021003ff0075a7 */ /* 0x000e640008001106 */
[----:B-1----:R-:W-:Y:S05]  /*5fb0*/  @!P0 BRA `(.L_x_124) ;  /* 0x0000005000308947 */ /* 0x002fea0003800000 */
.L_x_245:
[----:B-1----:R-:W-:-:S07]  /*5fc0*/  MOV R0, UR6 ;  /* 0x0000000600007c02 */ /* 0x002fce0008000f00 */
.L_x_125:
[----:B-1----:R-:W-:-:S04]  /*5fd0*/  SHF.L.U32 R3, R31, 0x1f, RZ ;  /* 0x0000001f1f037819 */ /* 0x002fc800000006ff */
[----:B------:R1:W4:Y:S03]  /*5fe0*/  SYNCS.PHASECHK.TRANS64.TRYWAIT P0, [R0+URZ+0x218], R3 ;  /* 0x00021803000075a7 */ /* 0x00032600080011ff */
[----:B----4-:R-:W-:Y:S05]  /*5ff0*/  @!P0 NANOSLEEP.SYNCS 0x989680 ;  /* 0x009896800000895d */ /* 0x010fea0003900000 */
[----:B------:R-:W4:Y:S02]  /*6000*/  @!P0 SYNCS.PHASECHK.TRANS64 P0, [R0+URZ+0x218], R3 ;  /* 0x00021803000085a7 */ /* 0x000f2400080010ff */
[----:B--2-4-:R-:W-:Y:S05]  /*6010*/  @P0 EXIT ;  /* 0x000000000000094d */ /* 0x014fea0003800000 */
[----:B------:R-:W-:Y:S05]  /*6020*/  BRA `(.L_x_125) ;  /* 0xfffffffc00e87947 */ /* 0x000fea000383ffff */
.L_x_114:
[----:B------:R-:W-:-:S06]  /*6030*/  UISETP.GE.AND UP1, UPT, UR10, 0x4, UPT ;  /* 0x000000040a00788c */ /* 0x000fcc000bf26270 */
[----:B------:R-:W-:-:S13]  /*6040*/  PLOP3.LUT P0, PT, PT, PT, UP1, 0x80, 0x8 ;  /* 0x000000000008781c */ /* 0x000fda0003f0f018 */
[----:B------:R-:W-:Y:S05]  /*6050*/  @!P0 EXIT ;  /* 0x000000000000894d */ /* 0x000fea0003800000 */
[----:B------:R-:W-:Y:S01]  /*6060*/  BAR.SYNC.DEFER_BLOCKING 0x6, 0xa0 ;  /* 0x0182800000007b1d */ /* 0x000fe20000010000 */
[C---:B------:R-:W-:Y:S01]  /*6070*/  IMAD.U32 R79, R169.reuse, 0x10000, RZ ;  /* 0x00010000a94f7824 */ /* 0x040fe200078e00ff */
[C---:B------:R-:W-:Y:S01]  /*6080*/  R2P PR, R169.reuse, 0x6 ;  /* 0x00000006a9007804 */ /* 0x040fe20000000000 */
[----:B------:R-:W-:Y:S01]  /*6090*/  IMAD.SHL.U32 R2, R169, 0x40, RZ ;  /* 0x00000040a9027824 */ /* 0x000fe200078e00ff */
[----:B------:R-:W-:Y:S01]  /*60a0*/  CS2R R162, SRZ ;  /* 0x0000000000a27805 */ /* 0x000fe2000001ff00 */
[----:B------:R-:W-:Y:S01]  /*60b0*/  IMAD.MOV.U32 R166, RZ, RZ, 0x20 ;  /* 0x00000020ffa67424 */ /* 0x000fe200078e00ff */
[----:B------:R-:W-:Y:S02]  /*60c0*/  UMOV UR49, 0x400 ;  /* 0x0000040000317882 */ /* 0x000fe40000000000 */
[----:B------:R-:W1:Y:S01]  /*60d0*/  LDC R159, c[0x0][0x370] ;  /* 0x0000dc00ff9f7b82 */ /* 0x000e620000000800 */
[----:B------:R-:W-:Y:S01]  /*60e0*/  ULEA UR49, UR37, UR49, 0x18 ;  /* 0x0000003125317291 */ /* 0x000fe2000f8ec0ff */
[----:B------:R-:W-:Y:S01]  /*60f0*/  LOP3.LUT R79, R79, 0x600000, RZ, 0xc0, !PT ;  /* 0x006000004f4f7812 */ /* 0x000fe200078ec0ff */
[----:B------:R-:W-:Y:S01]  /*6100*/  IMAD.SHL.U32 R155, R169, 0x8, RZ ;  /* 0x00000008a99b7824 */ /* 0x000fe200078e00ff */
[----:B------:R-:W-:Y:S01]  /*6110*/  LOP3.LUT R4, R2, 0x180, RZ, 0xc0, !PT ;  /* 0x0000018002047812 */ /* 0x000fe200078ec0ff */
[----:B------:R-:W-:Y:S01]  /*6120*/  IMAD.MOV.U32 R167, RZ, RZ, 0x10 ;  /* 0x00000010ffa77424 */ /* 0x000fe200078e00ff */
[----:B------:R-:W-:Y:S01]  /*6130*/  SEL R166, R166, 0xffffffe0, !P2 ;  /* 0xffffffe0a6a67807 */ /* 0x000fe20005000000 */
[----:B------:R-:W-:Y:S01]  /*6140*/  UIADD3 UR4, UPT, UPT, UR49, 0x4400, URZ ;  /* 0x0000440031047890 */ /* 0x000fe2000fffe0ff */
[----:B------:R-:W2:Y:S01]  /*6150*/  LDC R74, c[0x0][0xb0c] ;  /* 0x0002c300ff4a7b82 */ /* 0x000ea20000000800 */
[----:B------:R-:W-:Y:S01]  /*6160*/  LOP3.LUT R155, R4, 0x30, R155, 0xf8, !PT ;  /* 0x00000030049b7812 */ /* 0x000fe200078ef89b */
[----:B------:R-:W-:Y:S01]  /*6170*/  IMAD.MOV.U32 R76, RZ, RZ, RZ ;  /* 0x000000ffff4c7224 */ /* 0x000fe200078e00ff */
[----:B------:R-:W-:Y:S01]  /*6180*/  SEL R167, R167, 0xfffffff0, !P1 ;  /* 0xfffffff0a7a77807 */ /* 0x000fe20004800000 */
[----:B------:R-:W-:Y:S01]  /*6190*/  IMAD.MOV.U32 R164, RZ, RZ, RZ ;  /* 0x000000ffffa47224 */ /* 0x000fe200078e00ff */
[----:B------:R-:W-:Y:S01]  /*61a0*/  LOP3.LUT R155, R155, 0x1e40, R2, 0xf8, !PT ;  /* 0x00001e409b9b7812 */ /* 0x000fe200078ef802 */
[----:B------:R-:W-:Y:S01]  /*61b0*/  IMAD.MOV.U32 R172, RZ, RZ, RZ ;  /* 0x000000ffffac7224 */ /* 0x000fe200078e00ff */
[----:B------:R-:W-:Y:S01]  /*61c0*/  LOP3.LUT R169, R169, 0x60, RZ, 0xc0, !PT ;  /* 0x00000060a9a97812 */ /* 0x000fe200078ec0ff */
[----:B------:R-:W3:Y:S01]  /*61d0*/  LDC R157, c[0x0][0xb20] ;  /* 0x0002c800ff9d7b82 */ /* 0x000ee20000000800 */
[----:B------:R-:W4:Y:S01]  /*61e0*/  LDS R0, [UR49+0x2e0] ;  /* 0x0002e031ff007984 */ /* 0x000f220008000800 */
[----:B------:R-:W-:Y:S01]  /*61f0*/  IMAD.MOV.U32 R161, RZ, RZ, RZ ;  /* 0x000000ffffa17224 */ /* 0x000fe200078e00ff */
[----:B------:R-:W1:Y:S01]  /*6200*/  LDCU.64 UR52, c[0x0][0x348] ;  /* 0x00006900ff3477ac */ /* 0x000e620008000a00 */
[----:B------:R-:W-:Y:S01]  /*6210*/  IMAD.U32 R168, RZ, RZ, UR4 ;  /* 0x00000004ffa87e24 */ /* 0x000fe2000f8e00ff */
[----:B------:R-:W1:Y:S03]  /*6220*/  LDCU.64 UR38, c[0x0][0x888] ;  /* 0x00011100ff2677ac */ /* 0x000e660008000a00 */
[----:B------:R-:W1:Y:S01]  /*6230*/  LDC R73, c[0x0][0xb30] ;  /* 0x0002cc00ff497b82 */ /* 0x000e620000000800 */
[----:B------:R-:W1:Y:S01]  /*6240*/  LDCU.64 UR44, c[0x0][0x890] ;  /* 0x00011200ff2c77ac */ /* 0x000e620008000a00 */
[----:B------:R-:W-:-:S06]  /*6250*/  UIADD3 UR48, UPT, UPT, UR49, 0x400, URZ ;  /* 0x0000040031307890 */ /* 0x000fcc000fffe0ff */
[----:B------:R-:W1:Y:S08]  /*6260*/  LDC.64 R150, c[0x0][0xb10] ;  /* 0x0002c400ff967b82 */ /* 0x000e700000000a00 */
[----:B------:R-:W1:Y:S08]  /*6270*/  LDC.64 R70, c[0x0][0xb18] ;  /* 0x0002c600ff467b82 */ /* 0x000e700000000a00 */
[----:B------:R-:W1:Y:S08]  /*6280*/  LDC.64 R68, c[0x0][0xb28] ;  /* 0x0002ca00ff447b82 */ /* 0x000e700000000a00 */
[----:B------:R-:W1:Y:S01]  /*6290*/  LDC.64 R148, c[0x0][0x8b0] ;  /* 0x00022c00ff947b82 */ /* 0x000e620000000a00 */
[----:B----4-:R-:W-:Y:S01]  /*62a0*/  IMAD.IADD R79, R0, 0x1, R79 ;  /* 0x00000001004f7824 */ /* 0x010fe200078e024f */
[----:B------:R-:W-:-:S04]  /*62b0*/  SHF.R.S32.HI R0, RZ, 0x4, R166 ;  /* 0x00000004ff007819 */ /* 0x000fc800000114a6 */
[----:B------:R-:W-:Y:S02]  /*62c0*/  LEA.HI.SX32 R165, R167, R0, 0x1c ;  /* 0x00000000a7a57211 */ /* 0x000fe400078fe2ff */
[----:B------:R-:W4:Y:S08]  /*62d0*/  LDC.64 R146, c[0x0][0x8a8] ;  /* 0x00022a00ff927b82 */ /* 0x000f300000000a00 */
[----:B--23--:R-:W1:Y:S02]  /*62e0*/  LDC R158, c[0x0][0x374] ;  /* 0x0000dd00ff9e7b82 */ /* 0x00ce640000000800 */
.L_x_151:
[C---:B------:R-:W-:Y:S02]  /*62f0*/  LEA R0, R172.reuse, UR49, 0x3 ;  /* 0x00000031ac007c11 */ /* 0x040fe4000f8e18ff */
[----:B------:R-:W-:Y:S02]  /*6300*/  SHF.L.U32 R3, R163, 0x1f, RZ ;  /* 0x0000001fa3037819 */ /* 0x000fe400000006ff */
[----:B-1----:R-:W-:Y:S02]  /*6310*/  LEA R16, R172, UR49, 0x4 ;  /* 0x00000031ac107c11 */ /* 0x002fe4000f8e20ff */
[----:B------:R-:W2:Y:S02]  /*6320*/  SYNCS.PHASECHK.TRANS64.TRYWAIT P0, [R0+URZ+0x230], R3 ;  /* 0x00023003000075a7 */ /* 0x000ea400080011ff */
[----:B--2---:R-:W-:Y:S05]  /*6330*/  @!P0 BRA `(.L_x_126) ;  /* 0x0000004c00688947 */ /* 0x004fea0003800000 */
.L_x_246:
[----:B------:R-:W3:Y:S01]  /*6340*/  LDC.64 R12, c[0x0][0xb10] ;  /* 0x0002c400ff0c7b82 */ /* 0x000ee20000000a00 */
[----:B------:R-:W4:Y:S01]  /*6350*/  LDS.128 R16, [R16+0x2c0] ;  /* 0x0002c00010107984 */ /* 0x000f220000000c00 */
[----:B-1----:R-:W-:Y:S01]  /*6360*/  ISETP.NE.AND P1, PT, R73, 0x1, PT ;  /* 0x000000014900780c */ /* 0x002fe20003f25270 */
[----:B--2---:R-:W-:Y:S01]  /*6370*/  VIADD R0, R0, 0x240 ;  /* 0x0000024000007836 */ /* 0x004fe20000000000 */
[----:B------:R-:W-:Y:S04]  /*6380*/  ISETP.GE.AND P0, PT, R72, 0x1, PT ;  /* 0x000000014800780c */ /* 0x000fe80003f06270 */
[----:B------:R-:W1:Y:S01]  /*6390*/  LDC.64 R10, c[0x0][0xb18] ;  /* 0x0002c600ff0a7b82 */ /* 0x000e620000000a00 */
[----:B------:R-:W-:Y:S01]  /*63a0*/  PRMT R0, RZ, 0x654, R0 ;  /* 0x00000654ff007816 */ /* 0x000fe20000000000 */
[----:B------:R-:W-:Y:S01]  /*63b0*/  @!PT LDS RZ, [RZ] ;  /* 0x00000000fffff984 */ /* 0x000fe20000000800 */
[----:B------:R-:W-:Y:S01]  /*63c0*/  @!PT LDS RZ, [RZ] ;  /* 0x00000000fffff984 */ /* 0x000fe20000000800 */
[----:B------:R-:W-:Y:S01]  /*63d0*/  @!PT LDS RZ, [RZ] ;  /* 0x00000000fffff984 */ /* 0x000fe20000000800 */
[----:B------:R-:W-:Y:S01]  /*63e0*/  @!PT LDS RZ, [RZ] ;  /* 0x00000000fffff984 */ /* 0x000fe20000000800 */
[----:B------:R2:W-:Y:S06]  /*63f0*/  MEMBAR.ALL.CTA ;  /* 0x0000000000007992 */ /* 0x0005ec0000008000 */
[----:B--2---:R-:W2:Y:S01]  /*6400*/  FENCE.VIEW.ASYNC.S ;  /* 0x00000000000073c6 */ /* 0x004ea20000000000 */
[----:B------:R-:W1:Y:S08]  /*6410*/  @!P1 LDC R14, c[0x0][0xb20] ;  /* 0x0002c800ff0e9b82 */ /* 0x000e700000000800 */
[----:B------:R-:W1:Y:S01]  /*6420*/  @!P1 LDC R9, c[0x0][0xb0c] ;  /* 0x0002c300ff099b82 */ /* 0x000e620000000800 */
[----:B--2---:R2:W-:Y:S01]  /*6430*/  SYNCS.ARRIVE.TRANS64.RED.A1T0 RZ, [R0+URZ], RZ ;  /* 0x000000ff00ff79a7 */ /* 0x0045e200081004ff */
[----:B----4-:R-:W-:Y:S04]  /*6440*/  LOP3.LUT P4, RZ, R18, 0x1, RZ, 0xc0, !PT ;  /* 0x0000000112ff7812 */ /* 0x010fe8000788c0ff */
[----:B------:R-:W-:Y:S09]  /*6450*/  P2R R170, PR, RZ, 0x10 ;  /* 0x00000010ffaa7803 */ /* 0x000ff20000000000 */
[----:B------:R-:W-:Y:S02]  /*6460*/  @P4 MOV R77, R16 ;  /* 0x00000010004d4202 */ /* 0x000fe40000000f00 */
[----:B------:R-:W-:Y:S01]  /*6470*/  @P4 LOP3.LUT R75, R17, 0xffff, RZ, 0xc0, !PT ;  /* 0x0000ffff114b4812 */ /* 0x000fe200078ec0ff */
[----:B--23--:R-:W-:Y:S06]  /*6480*/  @!P0 BRA `(.L_x_127) ;  /* 0x0000000000a48947 */ /* 0x00cfec0003800000 */
[----:B------:R-:W-:Y:S01]  /*6490*/  IMAD.HI.U32 R24, R158, R71, RZ ;  /* 0x000000479e187227 */ /* 0x000fe200078e00ff */
[----:B------:R-:W-:Y:S02]  /*64a0*/  ISETP.NE.AND P0, PT, R70, 0x1, PT ;  /* 0x000000014600780c */ /* 0x000fe40003f05270 */
[----:B------:R-:W-:Y:S01]  /*64b0*/  ISETP.NE.AND P2, PT, R72, 0x1, PT ;  /* 0x000000014800780c */ /* 0x000fe20003f45270 */
[-C--:B------:R-:W-:Y:S01]  /*64c0*/  IMAD.HI.U32 R22, R159, R150.reuse, RZ ;  /* 0x000000969f167227 */ /* 0x080fe200078e00ff */
[----:B------:R-:W-:Y:S02]  /*64d0*/  SHF.R.U32.HI R23, RZ, R157, R24 ;  /* 0x0000009dff177219 */ /* 0x000fe40000011618 */
[----:B------:R-:W-:Y:S01]  /*64e0*/  ISETP.NE.AND P3, PT, R74, 0x1, PT ;  /* 0x000000014a00780c */ /* 0x000fe20003f65270 */
[----:B------:R-:W-:Y:S01]  /*64f0*/  IMAD.HI.U32 R28, R75, R71, RZ ;  /* 0x000000474b1c7227 */ /* 0x000fe200078e00ff */
[----:B------:R-:W-:Y:S02]  /*6500*/  SHF.R.U32.HI R22, RZ, R151, R22 ;  /* 0x00000097ff167219 */ /* 0x000fe40000011616 */
[----:B------:R-:W-:Y:S01]  /*6510*/  SEL R3, R158, R23, !P0 ;  /* 0x000000179e037207 */ /* 0x000fe20004000000 */
[----:B------:R-:W-:Y:S01]  /*6520*/  IMAD.HI.U32 R26, R77, R150, RZ ;  /* 0x000000964d1a7227 */ /* 0x000fe200078e00ff */
[----:B------:R-:W-:Y:S03]  /*6530*/  SEL R7, R159, R22, !P3 ;  /* 0x000000169f077207 */ /* 0x000fe60005800000 */
[-C--:B------:R-:W-:Y:S01]  /*6540*/  IMAD.HI.U32 R22, R3, R68.reuse, RZ ;  /* 0x0000004403167227 */ /* 0x080fe200078e00ff */
[----:B------:R-:W-:Y:S03]  /*6550*/  SHF.R.U32.HI R26, RZ, R151, R26 ;  /* 0x00000097ff1a7219 */ /* 0x000fe6000001161a */
[----:B------:R-:W-:Y:S01]  /*6560*/  IMAD.HI.U32 R24, R7, R68, RZ ;  /* 0x0000004407187227 */ /* 0x000fe200078e00ff */
[----:B------:R-:W-:Y:S02]  /*6570*/  @P2 SHF.R.U32.HI R3, RZ, R69, R22 ;  /* 0x00000045ff032219 */ /* 0x000fe40000011616 */
[----:B------:R-:W-:Y:S02]  /*6580*/  SHF.R.U32.HI R22, RZ, R157, R28 ;  /* 0x0000009dff167219 */ /* 0x000fe4000001161c */
[----:B------:R-:W-:Y:S01]  /*6590*/  @P2 SHF.R.U32.HI R7, RZ, R69, R24 ;  /* 0x00000045ff072219 */ /* 0x000fe20000011618 */
[C---:B------:R-:W-:Y:S01]  /*65a0*/  IMAD R2, R72.reuse, R3, RZ ;  /* 0x0000000348027224 */ /* 0x040fe200078e02ff */
[----:B------:R-:W-:Y:S02]  /*65b0*/  SEL R5, R75, R22, !P0 ;  /* 0x000000164b057207 */ /* 0x000fe40004000000 */
[----:B------:R-:W-:Y:S01]  /*65c0*/  SEL R3, R77, R26, !P3 ;  /* 0x0000001a4d037207 */ /* 0x000fe20005800000 */
[----:B------:R-:W-:Y:S01]  /*65d0*/  IMAD R4, R72, R7, RZ ;  /* 0x0000000748047224 */ /* 0x000fe200078e02ff */
[C---:B------:R-:W-:Y:S01]  /*65e0*/  ISETP.GE.AND P0, PT, R5.reuse, R2, PT ;  /* 0x000000020500720c */ /* 0x040fe20003f06270 */
[----:B------:R-:W-:Y:S03]  /*65f0*/  IMAD.HI.U32 R6, R5, R68, RZ ;  /* 0x0000004405067227 */ /* 0x000fe600078e00ff */
[----:B------:R-:W-:Y:S01]  /*6600*/  ISETP.GE.OR P0, PT, R3, R4, P0 ;  /* 0x000000040300720c */ /* 0x000fe20000706670 */
[----:B------:R-:W-:Y:S01]  /*6610*/  IMAD.MOV R4, RZ, RZ, -R3 ;  /* 0x000000ffff047224 */ /* 0x000fe200078e0a03 */
[-C--:B------:R-:W-:Y:S03]  /*6620*/  SHF.R.U32.HI R6, RZ, R69.reuse, R6 ;  /* 0x00000045ff067219 */ /* 0x080fe60000011606 */
[----:B------:R-:W-:Y:S01]  /*6630*/  IMAD R77, R74, R4, R77 ;  /* 0x000000044a4d7224 */ /* 0x000fe200078e024d */
[----:B------:R-:W-:Y:S05]  /*6640*/  SEL R15, R5, R6, !P2 ;  /* 0x00000006050f7207 */ /* 0x000fea0005000000 */
[----:B------:R-:W-:Y:S02]  /*6650*/  IMAD.MOV R6, RZ, RZ, -R15 ;  /* 0x000000ffff067224 */ /* 0x000fe400078e0a0f */
[C---:B------:R-:W-:Y:S04]  /*6660*/  @!P0 IMAD.HI.U32 R2, R3.reuse, R68, RZ ;  /* 0x0000004403028227 */ /* 0x040fe800078e00ff */
[----:B------:R-:W-:Y:S01]  /*6670*/  IMAD R6, R72, R6, R5 ;  /* 0x0000000648067224 */ /* 0x000fe200078e0205 */
[----:B------:R-:W-:Y:S04]  /*6680*/  @!P0 SHF.R.U32.HI R2, RZ, R69, R2 ;  /* 0x00000045ff028219 */ /* 0x000fe80000011602 */
[----:B------:R-:W-:Y:S02]  /*6690*/  @!P0 SEL R0, R3, R2, !P2 ;  /* 0x0000000203008207 */ /* 0x000fe40005000000 */
[----:B------:R-:W-:Y:S02]  /*66a0*/  IADD3 R2, PT, PT, -R5, RZ, RZ ;  /* 0x000000ff05027210 */ /* 0x000fe40007ffe1ff */
[----:B------:R-:W-:Y:S01]  /*66b0*/  @!P0 IADD3 R8, PT, PT, R15, -R0, RZ ;  /* 0x800000000f088210 */ /* 0x000fe20007ffe0ff */
[----:B------:R-:W-:Y:S02]  /*66c0*/  @!P0 IMAD R0, R7, R6, R0 ;  /* 0x0000000607008224 */ /* 0x000fe400078e0200 */
[----:B------:R-:W-:Y:S02]  /*66d0*/  IMAD R75, R70, R2, R75 ;  /* 0x00000002464b7224 */ /* 0x000fe400078e024b */
[----:B------:R-:W-:Y:S02]  /*66e0*/  @!P0 IMAD R5, R8, R72, R3 ;  /* 0x0000004808058224 */ /* 0x000fe400078e0203 */
[----:B------:R-:W-:Y:S04]  /*66f0*/  @!P0 IMAD.MOV.U32 R3, RZ, RZ, R0 ;  /* 0x000000ffff038224 */ /* 0x000fe800078e0000 */
[----:B------:R-:W-:Y:S02]  /*6700*/  IMAD R77, R3, R74, R77 ;  /* 0x0000004a034d7224 */ /* 0x000fe400078e024d */
[----:B------:R-:W-:Y:S07]  /*6710*/  IMAD R75, R5, R70, R75 ;  /* 0x00000046054b7224 */ /* 0x000fee00078e024b */
.L_x_127:
[----:B-1----:R-:W-:Y:S01]  /*6720*/  @!P1 ISETP.NE.AND P0, PT, R10, 0x1, PT ;  /* 0x000000010a00980c */ /* 0x002fe20003f05270 */
[----:B------:R-:W-:Y:S01]  /*6730*/  @!P1 IMAD.HI.U32 R0, R77, R12, RZ ;  /* 0x0000000c4d009227 */ /* 0x000fe200078e00ff */
[----:B------:R-:W-:Y:S01]  /*6740*/  @!P1 ISETP.NE.AND P2, PT, R9, 0x1, PT ;  /* 0x000000010900980c */ /* 0x000fe20003f45270 */
[----:B------:R-:W-:Y:S01]  /*6750*/  ULOP3.LUT UP0, URZ, UR48, 0x1b0, URZ, 0xc0, !UPT ;  /* 0x000001b030ff7892 */ /* 0x000fe2000f80c0ff */
[----:B------:R-:W-:Y:S01]  /*6760*/  R2UR UR42, R21 ;  /* 0x00000000152a72ca */ /* 0x000fe200000e0000 */
[----:B------:R-:W-:Y:S01]  /*6770*/  @!P1 IMAD.HI.U32 R3, R75, R11, RZ ;  /* 0x0000000b4b039227 */ /* 0x000fe200078e00ff */
[----:B------:R-:W-:Y:S02]  /*6780*/  @!P1 SHF.R.U32.HI R0, RZ, R13, R0 ;  /* 0x0000000dff009219 */ /* 0x000fe40000011600 */
[----:B------:R-:W-:Y:S01]  /*6790*/  R2UR UR41, R20 ;  /* 0x00000000142972ca */ /* 0x000fe200000e0000 */
[----:B------:R-:W-:Y:S01]  /*67a0*/  VIADD R172, R172, 0x1 ;  /* 0x00000001acac7836 */ /* 0x000fe20000000000 */
[----:B------:R-:W-:Y:S02]  /*67b0*/  @!P1 SHF.R.U32.HI R2, RZ, R14, R3 ;  /* 0x0000000eff029219 */ /* 0x000fe40000011603 */
[----:B------:R-:W-:Y:S02]  /*67c0*/  @!P1 SEL R3, R77, R0, !P2 ;  /* 0x000000004d039207 */ /* 0x000fe40005000000 */
[----:B------:R-:W-:Y:S02]  /*67d0*/  @!P1 SEL R2, R75, R2, !P0 ;  /* 0x000000024b029207 */ /* 0x000fe40004000000 */
[----:B------:R-:W-:Y:S01]  /*67e0*/  @P4 SHF.R.U32.HI R160, RZ, 0x10, R17 ;  /* 0x00000010ffa04819 */ /* 0x000fe20000011611 */
[----:B------:R-:W-:Y:S02]  /*67f0*/  USHF.L.U32 UR42, UR42, 0x7, URZ ;  /* 0x000000072a2a7899 */ /* 0x000fe400080006ff */
[----:B------:R-:W-:Y:S02]  /*6800*/  @!P1 IMAD.IADD R0, R2, 0x1, -R3 ;  /* 0x0000000102009824 */ /* 0x000fe400078e0a03 */
[----:B------:R-:W-:Y:S01]  /*6810*/  @!P1 IMAD.IADD R2, R3, 0x1, -R2 ;  /* 0x0000000103029824 */ /* 0x000fe200078e0a02 */
[----:B------:R-:W-:Y:S01]  /*6820*/  USHF.L.U32 UR41, UR41, 0x7, URZ ;  /* 0x0000000729297899 */ /* 0x000fe200080006ff */
[----:B------:R-:W-:Y:S02]  /*6830*/  @!P1 IMAD R77, R0, R9, R77 ;  /* 0x00000009004d9224 */ /* 0x000fe400078e024d */
[----:B------:R-:W-:Y:S01]  /*6840*/  @!P1 IMAD R75, R2, R10, R75 ;  /* 0x0000000a024b9224 */ /* 0x000fe200078e024b */
[----:B------:R-:W-:Y:S08]  /*6850*/  BRA.U !UP0, `(.L_x_128) ;  /* 0x0000000108407547 */ /* 0x000ff0000b800000 */
[----:B------:R-:W1:Y:S01]  /*6860*/  LDCU.64 UR8, c[0x4][0x80] ;  /* 0x01001000ff0877ac */ /* 0x000e620008000a00 */
[----:B------:R-:W-:Y:S01]  /*6870*/  MOV R3, 0x0 ;  /* 0x0000000000037802 */ /* 0x000fe20000000f00 */
[----:B------:R-:W-:Y:S02]  /*6880*/  HFMA2 R12, -RZ, RZ, 0, 5.9604644775390625e-08 ;  /* 0x00000001ff0c7431 */ /* 0x000fe400000001ff */
[----:B------:R-:W-:Y:S02]  /*6890*/  IMAD.MOV.U32 R8, RZ, RZ, 0x70 ;  /* 0x00000070ff087424 */ /* 0x000fe400078e00ff */
[----:B------:R-:W-:Y:S01]  /*68a0*/  IMAD.MOV.U32 R13, RZ, RZ, RZ ;  /* 0x000000ffff0d7224 */ /* 0x000fe200078e00ff */
[----:B------:R-:W2:Y:S01]  /*68b0*/  LDCU.64 UR6, c[0x4][0x88] ;  /* 0x01001100ff0677ac */ /* 0x000ea20008000a00 */
[----:B------:R-:W3:Y:S01]  /*68c0*/  LDC.64 R2, c[0x4][R3] ;  /* 0x0100000003027b82 */ /* 0x000ee20000000a00 */
[----:B------:R-:W4:Y:S01]  /*68d0*/  LDCU.64 UR4, c[0x4][0x8] ;  /* 0x01000100ff0477ac */ /* 0x000f220008000a00 */
[----:B-1----:R-:W-:Y:S01]  /*68e0*/  MOV R5, UR9 ;  /* 0x0000000900057c02 */ /* 0x002fe20008000f00 */
[----:B------:R-:W-:Y:S01]  /*68f0*/  IMAD.U32 R4, RZ, RZ, UR8 ;  /* 0x00000008ff047e24 */ /* 0x000fe2000f8e00ff */
[----:B--2---:R-:W-:Y:S01]  /*6900*/  MOV R7, UR7 ;  /* 0x0000000700077c02 */ /* 0x004fe20008000f00 */
[----:B------:R-:W-:Y:S01]  /*6910*/  IMAD.U32 R6, RZ, RZ, UR6 ;  /* 0x00000006ff067e24 */ /* 0x000fe2000f8e00ff */
[----:B----4-:R-:W-:Y:S01]  /*6920*/  MOV R11, UR5 ;  /* 0x00000005000b7c02 */ /* 0x010fe20008000f00 */
[----:B------:R-:W-:Y:S02]  /*6930*/  IMAD.U32 R10, RZ, RZ, UR4 ;  /* 0x00000004ff0a7e24 */ /* 0x000fe4000f8e00ff */
[----:B------:R-:W-:Y:S07]  /*6940*/  LEPC R20, `(.L_x_128) ;  /* 0x000000001014794e */ /* 0x000fee0000000000 */
[----:B---3-5:R-:W-:Y:S05]  /*6950*/  CALL.ABS.NOINC R2 ;  /* 0x0000000002007343 */ /* 0x028fea0003c00000 */
.L_x_128:
[----:B------:R-:W-:Y:S01]  /*6960*/  LOP3.LUT P0, RZ, R168, 0x1b0, RZ, 0xc0, !PT ;  /* 0x000001b0a8ff7812 */ /* 0x000fe2000780c0ff */
[----:B------:R-:W-:Y:S11]  /*6970*/  BSSY.RECONVERGENT B6, `(.L_x_129) ;  /* 0x0000013000067945 */ /* 0x000ff60003800200 */
[----:B------:R-:W-:Y:S01]  /*6980*/  @!UPT UIADD3 URZ, UPT, UPT, URZ, URZ, URZ ;  /* 0x000000fffffff290 */ /* 0x000fe2000fffe0ff */
[----:B------:R-:W-:Y:S05]  /*6990*/  @!P0 BRA `(.L_x_130) ;  /* 0x0000000000408947 */ /* 0x000fea0003800000 */
        /* <DEDUP_REMOVED lines=16> */
.L_x_130:
[----:B------:R-:W-:Y:S05]  /*6aa0*/  BSYNC.RECONVERGENT B6 ;  /* 0x0000000000067941 */ /* 0x000fea0003800200 */
.L_x_129:
[----:B------:R-:W-:Y:S01]  /*6ab0*/  ISETP.NE.U32.AND P4, PT, R148, RZ, PT ;  /* 0x000000ff9400720c */ /* 0x000fe20003f85070 */
[----:B------:R-:W-:Y:S01]  /*6ac0*/  UISETP.NE.AND UP2, UPT, UR50, URZ, UPT ;  /* 0x000000ff3200728c */ /* 0x000fe2000bf45270 */
[----:B------:R-:W-:Y:S01]  /*6ad0*/  ISETP.NE.U32.AND P2, PT, RZ, UR38, PT ;  /* 0x00000026ff007c0c */ /* 0x000fe2000bf45070 */
[----:B------:R-:W-:Y:S01]  /*6ae0*/  UISETP.NE.U32.AND UP1, UPT, UR44, URZ, UPT ;  /* 0x000000ff2c00728c */ /* 0x000fe2000bf25070 */
[----:B------:R-:W-:Y:S01]  /*6af0*/  ISETP.NE.AND.EX P4, PT, R149, RZ, PT, P4 ;  /* 0x000000ff9500720c */ /* 0x000fe20003f85340 */
[----:B------:R-:W-:Y:S01]  /*6b00*/  UPLOP3.LUT UP0, UPT, UPT, UPT, UPT, 0x40, 0x4 ;  /* 0x000000000004789c */ /* 0x000fe20003f0e870 */
[----:B------:R-:W-:Y:S01]  /*6b10*/  ISETP.NE.AND.EX P2, PT, RZ, UR39, PT, P2 ;  /* 0x00000027ff007c0c */ /* 0x000fe2000bf45320 */
[----:B------:R-:W-:Y:S01]  /*6b20*/  UISETP.NE.AND.EX UP1, UPT, UR45, URZ, UPT, UP1 ;  /* 0x000000ff2d00728c */ /* 0x000fe2000bf25310 */
[----:B------:R-:W-:Y:S04]  /*6b30*/  PLOP3.LUT P1, PT, PT, PT, UP2, 0x80, 0x8 ;  /* 0x000000000008781c */ /* 0x000fe80003f2f028 */
[----:B------:R-:W-:Y:S06]  /*6b40*/  @UP2 UPLOP3.LUT UP0, UPT, UPT, UPT, UP1, 0x80, 0x8 ;  /* 0x000000000008289c */ /* 0x000fec0003f0f010 */
[----:B------:R-:W-:Y:S01]  /*6b50*/  PLOP3.LUT P0, PT, PT, PT, UP0, 0x80, 0x8 ;  /* 0x000000000008781c */ /* 0x000fe20003f0f008 */
[----:B------:R-:W-:Y:S01]  /*6b60*/  @!UPT UIADD3 URZ, UPT, UPT, URZ, URZ, URZ ;  /* 0x000000fffffff290 */ /* 0x000fe2000fffe0ff */
[----:B------:R-:W-:Y:S11]  /*6b70*/  BRA.U !UP1, `(.L_x_131) ;  /* 0x0000000109387547 */ /* 0x000ff6000b800000 */
[----:B------:R-:W-:Y:S01]  /*6b80*/  UISETP.NE.U32.AND UP0, UPT, UR38, URZ, UPT ;  /* 0x000000ff2600728c */ /* 0x000fe2000bf05070 */
[----:B------:R-:W-:Y:S02]  /*6b90*/  HFMA2 R0, -RZ, RZ, 0, 5.9604644775390625e-08 ;  /* 0x00000001ff007431 */ /* 0x000fe400000001ff */
[----:B------:R-:W-:Y:S01]  /*6ba0*/  IMAD.MOV.U32 R153, RZ, RZ, 0x1 ;  /* 0x00000001ff997424 */ /* 0x000fe200078e00ff */
[----:B------:R-:W-:Y:S06]  /*6bb0*/  UISETP.NE.AND.EX UP0, UPT, UR39, URZ, UPT, UP0 ;  /* 0x000000ff2700728c */ /* 0x000fec000bf05300 */
[----:B------:R-:W-:Y:S05]  /*6bc0*/  PLOP3.LUT P3, PT, PT, PT, UP0, 0x80, 0x8 ;  /* 0x000000000008781c */ /* 0x000fea0003f6f008 */
[----:B------:R-:W1:Y:S01]  /*6bd0*/  @UP0 LDCU.64 UR6, c[0x0][0x888] ;  /* 0x00011100ff0607ac */ /* 0x000e620008000a00 */
[----:B------:R-:W-:Y:S07]  /*6be0*/  @UP0 UIMAD UR4, UR36, UR44, URZ ;  /* 0x0000002c240402a4 */ /* 0x000fee000f8e02ff */
[----:B------:R-:W-:Y:S01]  /*6bf0*/  @!P3 PRMT R153, R0, 0x7610, R153 ;  /* 0x000076100099b816 */ /* 0x000fe20000000099 */
[----:B-1----:R-:W-:Y:S03]  /*6c00*/  @UP0 UIMAD.WIDE UR6, UR4, 0x4, UR6 ;  /* 0x00000004040608a5 */ /* 0x002fe6000f8e0206 */
[----:B------:R-:W1:Y:S03]  /*6c10*/  @!UP0 LDCU UR4, c[0x0][0x880] ;  /* 0x00011000ff0487ac */ /* 0x000e660008000800 */
[----:B------:R-:W-:Y:S01]  /*6c20*/  IMAD.U32 R2, RZ, RZ, UR6 ;  /* 0x00000006ff027e24 */ /* 0x000fe2000f8e00ff */
[----:B------:R-:W-:Y:S05]  /*6c30*/  MOV R3, UR7 ;  /* 0x0000000700037c02 */ /* 0x000fea0008000f00 */
[----:B-----5:R2:W5:Y:S02]  /*6c40*/  @P3 LDG.E R82, desc[UR46][R2.64] ;  /* 0x0000002e02523981 */ /* 0x020564000c1e1900 */
[----:B-12---:R-:W-:Y:S02]  /*6c50*/  @!P3 IMAD.U32 R82, RZ, RZ, UR4 ;  /* 0x00000004ff52be24 */ /* 0x006fe4000f8e00ff */
.L_x_131:
[----:B------:R-:W-:Y:S05]  /*6c60*/  @!P4 BRA `(.L_x_132) ;  /* 0x000000000020c947 */ /* 0x000fea0003800000 */
[----:B------:R-:W-:Y:S04]  /*6c70*/  ISETP.NE.U32.AND P3, PT, R146, RZ, PT ;  /* 0x000000ff9200720c */ /* 0x000fe80003f65070 */
[----:B------:R-:W-:Y:S11]  /*6c80*/  ISETP.NE.AND.EX P3, PT, R147, RZ, PT, P3 ;  /* 0x000000ff9300720c */ /* 0x000ff60003f65330 */
[----:B------:R-:W-:Y:S02]  /*6c90*/  @!UPT UIADD3 URZ, UPT, UPT, URZ, URZ, URZ ;  /* 0x000000fffffff290 */ /* 0x000fe4000fffe0ff */
[----:B------:R-:W1:Y:S01]  /*6ca0*/  @P3 LDC.64 R2, c[0x0][0x8a8] ;  /* 0x00022a00ff023b82 */ /* 0x000e620000000a00 */
[----:B------:R-:W-:Y:S04]  /*6cb0*/  @P3 IMAD R0, R148, UR36, RZ ;  /* 0x0000002494003c24 */ /* 0x000fe8000f8e02ff */
[----:B-1----:R-:W-:Y:S05]  /*6cc0*/  @P3 IMAD.WIDE R2, R0, 0x4, R2 ;  /* 0x0000000400023825 */ /* 0x002fea00078e0202 */
[----:B-----5:R1:W5:Y:S02]  /*6cd0*/  @P3 LDG.E R78, desc[UR46][R2.64] ;  /* 0x0000002e024e3981 */ /* 0x020364000c1e1900 */
[----:B-1----:R-:W2:Y:S02]  /*6ce0*/  @!P3 LDC R78, c[0x0][0x8a0] ;  /* 0x00022800ff4ebb82 */ /* 0x002ea40000000800 */
.L_x_132:
[----:B-----5:R-:W-:Y:S01]  /*6cf0*/  ISETP.NE.AND P4, PT, R82, RZ, PT ;  /* 0x000000ff5200720c */ /* 0x020fe20003f85270 */
[----:B------:R-:W-:Y:S01]  /*6d00*/  BSSY B1, `(.L_x_133) ;  /* 0x0000048000017945 */ /* 0x000fe20003800000 */
[----:B------:R-:W-:Y:S01]  /*6d10*/  SEL R5, RZ, 0xffffffff, P2 ;  /* 0xffffffffff057807 */ /* 0x000fe20001000000 */
[----:B------:R-:W-:Y:S01]  /*6d20*/  IMAD.MOV.U32 R116, RZ, RZ, 0x1 ;  /* 0x00000001ff747424 */ /* 0x000fe200078e00ff */
[----:B------:R-:W-:Y:S01]  /*6d30*/  LOP3.LUT P3, RZ, R153, 0xff, RZ, 0xc0, !PT ;  /* 0x000000ff99ff7812 */ /* 0x000fe2000786c0ff */
[----:B------:R-:W-:Y:S01]  /*6d40*/  IMAD R80, R76, 0x80, R79 ;  /* 0x000000804c507824 */ /* 0x000fe200078e024f */
[----:B------:R-:W-:Y:S02]  /*6d50*/  @P1 SEL R0, RZ, 0xffffffff, P4 ;  /* 0xffffffffff001807 */ /* 0x000fe40002000000 */
[----:B------:R-:W-:Y:S02]  /*6d60*/  CS2R R110, SRZ ;  /* 0x00000000006e7805 */ /* 0x000fe4000001ff00 */
[----:B------:R-:W-:Y:S02]  /*6d70*/  LEA R3, R162, UR49, 0x3 ;  /* 0x00000031a2037c11 */ /* 0x000fe4000f8e18ff */
[----:B------:R-:W-:Y:S02]  /*6d80*/  CS2R R108, SRZ ;  /* 0x00000000006c7805 */ /* 0x000fe4000001ff00 */
[----:B------:R-:W-:Y:S02]  /*6d90*/  @P0 SEL R0, R5, R0, !P3 ;  /* 0x0000000005000207 */ /* 0x000fe40005800000 */
[----:B------:R-:W-:Y:S02]  /*6da0*/  CS2R R106, SRZ ;  /* 0x00000000006a7805 */ /* 0x000fe4000001ff00 */
[----:B------:R-:W-:Y:S02]  /*6db0*/  LEA R171, R76, UR49, 0x3 ;  /* 0x000000314cab7c11 */ /* 0x000fe4000f8e18ff */
[----:B------:R-:W-:Y:S02]  /*6dc0*/  CS2R R104, SRZ ;  /* 0x0000000000687805 */ /* 0x000fe4000001ff00 */
[----:B------:R-:W-:Y:S02]  /*6dd0*/  @P1 LOP3.LUT R0, R0, 0x1, RZ, 0xc0, !PT ;  /* 0x0000000100001812 */ /* 0x000fe400078ec0ff */
[----:B------:R-:W-:Y:S02]  /*6de0*/  CS2R R98, SRZ ;  /* 0x0000000000627805 */ /* 0x000fe4000001ff00 */
[----:B------:R-:W-:Y:S02]  /*6df0*/  SHF.L.U32 R2, R164, 0x1f, RZ ;  /* 0x0000001fa4027819 */ /* 0x000fe400000006ff */
[----:B------:R-:W-:Y:S02]  /*6e00*/  CS2R R96, SRZ ;  /* 0x0000000000607805 */ /* 0x000fe4000001ff00 */
[----:B------:R-:W-:Y:S02]  /*6e10*/  ISETP.NE.U32.OR P6, PT, R0, 0x1, !P1 ;  /* 0x000000010000780c */ /* 0x000fe40004fc5470 */
[----:B------:R-:W-:Y:S02]  /*6e20*/  CS2R R90, SRZ ;  /* 0x00000000005a7805 */ /* 0x000fe4000001ff00 */
[----:B------:R-:W-:Y:S02]  /*6e30*/  PLOP3.LUT P2, PT, PT, PT, UP1, 0x80, 0x8 ;  /* 0x000000000008781c */ /* 0x000fe40003f4f018 */
[----:B------:R-:W-:Y:S02]  /*6e40*/  CS2R R88, SRZ ;  /* 0x0000000000587805 */ /* 0x000fe4000001ff00 */
[----:B------:R-:W-:Y:S02]  /*6e50*/  SEL R0, RZ, 0xffffffff, P4 ;  /* 0xffffffffff007807 */ /* 0x000fe40002000000 */
[----:B------:R-:W-:Y:S03]  /*6e60*/  P2R R92, PR, RZ, 0x40 ;  /* 0x00000040ff5c7803 */ /* 0x000fe60000000000 */
[----:B------:R-:W-:Y:S04]  /*6e70*/  @P6 SHF.L.U32 R4, R161, 0x1f, RZ ;  /* 0x0000001fa1046819 */ /* 0x000fe800000006ff */
[----:B------:R-:W-:Y:S01]  /*6e80*/  @P2 SEL R0, R5, R0, !P3 ;  /* 0x0000000005002207 */ /* 0x000fe20005800000 */
[----:B------:R-:W1:Y:S03]  /*6e90*/  @P6 SYNCS.PHASECHK.TRANS64.TRYWAIT P1, [R3+URZ+0x200], R4 ;  /* 0x00020004030065a7 */ /* 0x000e6600080211ff */
[----:B------:R-:W-:Y:S04]  /*6ea0*/  LOP3.LUT R0, R0, 0x1, RZ, 0xc0, !PT ;  /* 0x0000000100007812 */ /* 0x000fe800078ec0ff */
[----:B------:R-:W-:Y:S04]  /*6eb0*/  ISETP.NE.U32.AND P5, PT, R0, 0x1, PT ;  /* 0x000000010000780c */ /* 0x000fe80003fa5070 */
[----:B------:R-:W-:Y:S01]  /*6ec0*/  P2R R117, PR, RZ, 0x20 ;  /* 0x00000020ff757803 */ /* 0x000fe20000000000 */
[----:B------:R3:W4:Y:S01]  /*6ed0*/  SYNCS.PHASECHK.TRANS64.TRYWAIT P0, [R171+URZ+0x250], R2 ;  /* 0x00025002ab0075a7 */ /* 0x00072200080011ff */
[----:B-1----:R-:W-:Y:S01]  /*6ee0*/  @P6 SEL R116, RZ, 0x1, !P1 ;  /* 0x00000001ff746807 */ /* 0x002fe20004800000 */
[----:B---3--:R-:W-:Y:S06]  /*6ef0*/  @!P6 BRA `(.L_x_134) ;  /* 0x0000000000a0e947 */ /* 0x008fec0003800000 */
[----:B------:R-:W-:Y:S01]  /*6f00*/  @P5 IMAD R7, R162, 0x2000, R155 ;  /* 0x00002000a2075824 */ /* 0x000fe200078e029b */
[----:B------:R-:W-:Y:S01]  /*6f10*/  ISETP.NE.AND P1, PT, R116, RZ, PT ;  /* 0x000000ff7400720c */ /* 0x000fe20003f25270 */
[----:B------:R-:W-:Y:S01]  /*6f20*/  BSSY B0, `(.L_x_135) ;  /* 0x0000011000007945 */ /* 0x000fe20003800000 */
[----:B------:R-:W-:Y:S01]  /*6f30*/  CS2R R90, SRZ ;  /* 0x00000000005a7805 */ /* 0x000fe2000001ff00 */
[----:B------:R-:W-:Y:S01]  /*6f40*/  @P5 VIADD R4, R7, UR49 ;  /* 0x0000003107045c36 */ /* 0x000fe20008000000 */
[----:B------:R-:W-:Y:S02]  /*6f50*/  CS2R R88, SRZ ;  /* 0x0000000000587805 */ /* 0x000fe4000001ff00 */
[----:B------:R-:W-:Y:S02]  /*6f60*/  CS2R R98, SRZ ;  /* 0x0000000000627805 */ /* 0x000fe4000001ff00 */
[----:B------:R-:W-:Y:S01]  /*6f70*/  CS2R R96, SRZ ;  /* 0x0000000000607805 */ /* 0x000fe2000001ff00 */
[--C-:B------:R-:W-:Y:S01]  /*6f80*/  @P5 IMAD.IADD R6, R167, 0x1, R4.reuse ;  /* 0x00000001a7065824 */ /* 0x100fe200078e0204 */
[----:B------:R-:W-:Y:S01]  /*6f90*/  CS2R R106, SRZ ;  /* 0x00000000006a7805 */ /* 0x000fe2000001ff00 */
[--C-:B------:R-:W-:Y:S01]  /*6fa0*/  @P5 IMAD.IADD R5, R166, 0x1, R4.reuse ;  /* 0x00000001a6055824 */ /* 0x100fe200078e0204 */
[----:B------:R-:W-:Y:S01]  /*6fb0*/  CS2R R104, SRZ ;  /* 0x0000000000687805 */ /* 0x000fe2000001ff00 */
[----:B------:R-:W-:Y:S01]  /*6fc0*/  @P5 IMAD R4, R165, 0x10, R4 ;  /* 0x00000010a5045824 */ /* 0x000fe200078e0204 */
[----:B------:R-:W-:Y:S02]  /*6fd0*/  CS2R R110, SRZ ;  /* 0x00000000006e7805 */ /* 0x000fe4000001ff00 */
[----:B------:R-:W-:Y:S01]  /*6fe0*/  CS2R R108, SRZ ;  /* 0x00000000006c7805 */ /* 0x000fe2000001ff00 */
[----:B------:R-:W-:Y:S06]  /*6ff0*/  @P1 BRA `(.L_x_136) ;  /* 0x00000000000c1947 */ /* 0x000fec0003800000 */
[----:B------:R-:W-:Y:S04]  /*7000*/  SHF.L.U32 R0, R161, 0x1f, RZ ;  /* 0x0000001fa1007819 */ /* 0x000fe800000006ff */
[----:B------:R-:W1:Y:S02]  /*7010*/  SYNCS.PHASECHK.TRANS64.TRYWAIT P1, [R3+URZ+0x200], R0 ;  /* 0x00020000030075a7 */ /* 0x000e6400080211ff */
[----:B-1----:R-:W-:Y:S05]  /*7020*/  @!P1 BRA `(.L_x_137) ;  /* 0x0000004000409947 */ /* 0x002fea0003800000 */
.L_x_136:
[----:B------:R-:W-:Y:S05]  /*7030*/  BSYNC B0 ;  /* 0x0000000000007941 */ /* 0x000fea0003800000 */
.L_x_135:
[----:B------:R-:W-:Y:S01]  /*7040*/  ISETP.NE.AND P1, PT, R117, RZ, PT ;  /* 0x000000ff7500720c */ /* 0x000fe20003f25270 */
[----:B-1----:R-:W-:Y:S02]  /*7050*/  VIADD R3, R3, 0x210 ;  /* 0x0000021003037836 */ /* 0x002fe40000000000 */
[----:B------:R-:W-:Y:S02]  /*7060*/  IMAD.U32 R0, RZ, RZ, UR37 ;  /* 0x00000025ff007e24 */ /* 0x000fe4000f8e00ff */
[----:B------:R-:W-:Y:S03]  /*7070*/  VIADD R162, R162, 0x1 ;  /* 0x00000001a2a27836 */ /* 0x000fe60000000000 */
[----:B------:R-:W-:Y:S05]  /*7080*/  PRMT R0, R0, 0x654, R3 ;  /* 0x0000065400007816 */ /* 0x000fea0000000003 */
[----:B------:R1:W3:Y:S04]  /*7090*/  @P1 LDS.128 R88, [R7+UR49+0x400] ;  /* 0x0004003107581984 */ /* 0x0002e80008000c00 */
[----:B------:R1:W1:Y:S04]  /*70a0*/  @P1 LDS.128 R96, [R6+0x400] ;  /* 0x0004000006601984 */ /* 0x0002680000000c00 */
[----:B------:R1:W1:Y:S04]  /*70b0*/  @P1 LDS.128 R104, [R5+0x400] ;  /* 0x0004000005681984 */ /* 0x0002680000000c00 */
[----:B------:R1:W1:Y:S01]  /*70c0*/  @P1 LDS.128 R108, [R4+0x400] ;  /* 0x00040000046c1984 */ /* 0x0002620000000c00 */
[C---:B------:R-:W-:Y:S01]  /*70d0*/  ISETP.NE.AND P1, PT, R162.reuse, 0x2, PT ;  /* 0x00000002a200780c */ /* 0x040fe20003f25270 */
[----:B------:R-:W-:Y:S01]  /*70e0*/  @!PT LDS RZ, [RZ] ;  /* 0x00000000fffff984 */ /* 0x000fe20000000800 */
[----:B------:R-:W-:Y:S01]  /*70f0*/  @!PT LDS RZ, [RZ] ;  /* 0x00000000fffff984 */ /* 0x000fe20000000800 */
[----:B------:R-:W-:Y:S01]  /*7100*/  @!PT LDS RZ, [RZ] ;  /* 0x00000000fffff984 */ /* 0x000fe20000000800 */
[----:B------:R-:W-:Y:S01]  /*7110*/  @!PT LDS RZ, [RZ] ;  /* 0x00000000fffff984 */ /* 0x000fe20000000800 */
[----:B------:R5:W-:Y:S06]  /*7120*/  MEMBAR.ALL.CTA ;  /* 0x0000000000007992 */ /* 0x000bec0000008000 */
[----:B-----5:R-:W5:Y:S01]  /*7130*/  FENCE.VIEW.ASYNC.S ;  /* 0x00000000000073c6 */ /* 0x020f620000000000 */
[----:B------:R-:W-:Y:S01]  /*7140*/  SEL R162, R162, RZ, P1 ;  /* 0x000000ffa2a27207 */ /* 0x000fe20000800000 */
[----:B-----5:R5:W-:Y:S02]  /*7150*/  SYNCS.ARRIVE.TRANS64.RED.A1T0 RZ, [R0+URZ], RZ ;  /* 0x000000ff00ff79a7 */ /* 0x020be400081004ff */
[----:B-----5:R-:W-:Y:S04]  /*7160*/  SEL R0, RZ, 0x1, P1 ;  /* 0x00000001ff007807 */ /* 0x020fe80000800000 */
[----:B---3--:R-:W-:Y:S02]  /*7170*/  LOP3.LUT R161, R161, R0, RZ, 0x3c, !PT ;  /* 0x00000000a1a17212 */ /* 0x008fe400078e3cff */
.L_x_134:
[----:B------:R-:W-:Y:S05]  /*7180*/  BSYNC B1 ;  /* 0x0000000000017941 */ /* 0x000fea0003800000 */
.L_x_133:
[----:B------:R-:W-:Y:S04]  /*7190*/  SHF.R.U32.HI R3, RZ, 0x15, R80 ;  /* 0x00000015ff037819 */ /* 0x000fe80000011650 */
[----:B------:R-:W-:Y:S01]  /*71a0*/  LOP3.LUT P1, RZ, R3, 0x3, R156, 0x48, !PT ;  /* 0x0000000303ff7812 */ /* 0x000fe2000782489c */
[----:B------:R-:W-:Y:S01]  /*71b0*/  @!UPT UIADD3 URZ, UPT, UPT, URZ, URZ, URZ ;  /* 0x000000fffffff290 */ /* 0x000fe2000fffe0ff */
[----:B----4-:R-:W-:Y:S11]  /*71c0*/  @P0 BRA `(.L_x_138) ;  /* 0x0000000000080947 */ /* 0x010ff60003800000 */
[----:B------:R-:W3:Y:S02]  /*71d0*/  SYNCS.PHASECHK.TRANS64.TRYWAIT P0, [R171+URZ+0x250], R2 ;  /* 0x00025002ab0075a7 */ /* 0x000ee400080011ff */
[----:B---3--:R-:W-:Y:S05]  /*71e0*/  @!P0 BRA `(.L_x_139) ;  /* 0x0000003c00e48947 */ /* 0x008fea0003800000 */
.L_x_138:
[----:B------:R-:W-:Y:S05]  /*71f0*/  @!P1 BRA `(.L_x_140) ;  /* 0x0000000000409947 */ /* 0x000fea0003800000 */
[----:B------:R-:W1:Y:S01]  /*7200*/  LDCU.64 UR8, c[0x4][0x70] ;  /* 0x01000e00ff0877ac */ /* 0x000e620008000a00 */
[----:B------:R-:W-:Y:S01]  /*7210*/  MOV R3, 0x0 ;  /* 0x0000000000037802 */ /* 0x000fe20000000f00 */
[----:B------:R-:W-:Y:S02]  /*7220*/  HFMA2 R12, -RZ, RZ, 0, 5.9604644775390625e-08 ;  /* 0x00000001ff0c7431 */ /* 0x000fe400000001ff */
[----:B------:R-:W-:Y:S02]  /*7230*/  IMAD.MOV.U32 R8, RZ, RZ, 0x192 ;  /* 0x00000192ff087424 */ /* 0x000fe400078e00ff */
[----:B------:R-:W-:Y:S01]  /*7240*/  IMAD.MOV.U32 R13, RZ, RZ, RZ ;  /* 0x000000ffff0d7224 */ /* 0x000fe200078e00ff */
[----:B------:R-:W4:Y:S01]  /*7250*/  LDCU.64 UR6, c[0x4][0x78] ;  /* 0x01000f00ff0677ac */ /* 0x000f220008000a00 */
[----:B---3--:R-:W3:Y:S01]  /*7260*/  LDC.64 R2, c[0x4][R3] ;  /* 0x0100000003027b82 */ /* 0x008ee20000000a00 */
[----:B------:R-:W5:Y:S01]  /*7270*/  LDCU.64 UR4, c[0x4][0x10] ;  /* 0x01000200ff0477ac */ /* 0x000f620008000a00 */
[----:B-1----:R-:W-:Y:S01]  /*7280*/  MOV R5, UR9 ;  /* 0x0000000900057c02 */ /* 0x002fe20008000f00 */
[----:B------:R-:W-:Y:S01]  /*7290*/  IMAD.U32 R4, RZ, RZ, UR8 ;  /* 0x00000008ff047e24 */ /* 0x000fe2000f8e00ff */
[----:B----4-:R-:W-:Y:S01]  /*72a0*/  MOV R7, UR7 ;  /* 0x0000000700077c02 */ /* 0x010fe20008000f00 */
[----:B------:R-:W-:Y:S01]  /*72b0*/  IMAD.U32 R6, RZ, RZ, UR6 ;  /* 0x00000006ff067e24 */ /* 0x000fe2000f8e00ff */
[----:B-----5:R-:W-:Y:S01]  /*72c0*/  MOV R11, UR5 ;  /* 0x00000005000b7c02 */ /* 0x020fe20008000f00 */
[----:B------:R-:W-:Y:S02]  /*72d0*/  IMAD.U32 R10, RZ, RZ, UR4 ;  /* 0x00000004ff0a7e24 */ /* 0x000fe4000f8e00ff */
[----:B------:R-:W-:Y:S07]  /*72e0*/  LEPC R20, `(.L_x_140) ;  /* 0x000000001014794e */ /* 0x000fee0000000000 */
[----:B--23--:R-:W-:Y:S05]  /*72f0*/  CALL.ABS.NOINC R2 ;  /* 0x0000000002007343 */ /* 0x00cfea0003c00000 */
.L_x_140:
[----:B------:R-:W-:Y:S01]  /*7300*/  SHF.L.U32 R83, R88, 0x10, RZ ;  /* 0x0000001058537819 */ /* 0x000fe200000006ff */
[----:B------:R-:W-:Y:S05]  /*7310*/  WARPSYNC.ALL ;  /* 0x0000000000007948 */ /* 0x000fea0003800000 */
[----:B------:R-:W-:Y:S01]  /*7320*/  R2UR UR4, R80 ;  /* 0x00000000500472ca */ /* 0x000fe200000e0000 */
[----:B------:R-:W-:Y:S01]  /*7330*/  BSSY.RECONVERGENT B0, `(.L_x_141) ;  /* 0x0000121000007945 */ /* 0x000fe20003800200 */
[----:B------:R-:W-:Y:S02]  /*7340*/  ISETP.NE.AND P6, PT, R92, RZ, PT ;  /* 0x000000ff5c00720c */ /* 0x000fe40003fc5270 */
[----:B------:R-:W-:Y:S02]  /*7350*/  IADD3 R119, PT, PT, R155, UR49, RZ ;  /* 0x000000319b777c10 */ /* 0x000fe4000fffe0ff */
[----:B------:R-:W-:Y:S02]  /*7360*/  SHF.L.U32 R118, R165, 0x4, RZ ;  /* 0x00000004a5767819 */ /* 0x000fe400000006ff */
[-C--:B------:R-:W-:Y:S02]  /*7370*/  IADD3 R175, PT, PT, R167, R119.reuse, RZ ;  /* 0x00000077a7af7210 */ /* 0x080fe40007ffe0ff */
[----:B------:R-:W-:Y:S02]  /*7380*/  IADD3 R174, PT, PT, R166, R119, RZ ;  /* 0x00000077a6ae7210 */ /* 0x000fe40007ffe0ff */
[----:B------:R-:W-:Y:S01]  /*7390*/  IADD3 R173, PT, PT, R119, R118, RZ ;  /* 0x0000007677ad7210 */ /* 0x000fe20007ffe0ff */
[----:B-1----:R-:W2:Y:S01]  /*73a0*/  LDTM.x64 R4, tmem[UR4] ;  /* 0x00000004000479ee */ /* 0x002ea20008340000 */
[C---:B------:R-:W-:Y:S02]  /*73b0*/  PRMT R81, R88.reuse, 0x8880, RZ ;  /* 0x0000888058517816 */ /* 0x040fe400000000ff */
[----:B------:R-:W-:Y:S02]  /*73c0*/  SHF.R.S32.HI R83, RZ, 0x18, R83 ;  /* 0x00000018ff537819 */ /* 0x000fe40000011453 */
[----:B------:R-:W-:Y:S02]  /*73d0*/  SHF.R.S32.HI R86, RZ, 0x18, R89 ;  /* 0x00000018ff567819 */ /* 0x000fe40000011459 */
[----:B------:R-:W-:Y:S02]  /*73e0*/  SHF.L.U32 R84, R88, 0x8, RZ ;  /* 0x0000000858547819 */ /* 0x000fe400000006ff */
[----:B------:R-:W-:Y:S02]  /*73f0*/  SHF.L.U32 R85, R89, 0x8, RZ ;  /* 0x0000000859557819 */ /* 0x000fe400000006ff */
[----:B------:R-:W-:Y:S02]  /*7400*/  SHF.R.S32.HI R84, RZ, 0x18, R84 ;  /* 0x00000018ff547819 */ /* 0x000fe40000011454 */
[----:B------:R-:W-:Y:S02]  /*7410*/  SHF.R.S32.HI R85, RZ, 0x18, R85 ;  /* 0x00000018ff557819 */ /* 0x000fe40000011455 */
[----:B------:R-:W-:Y:S02]  /*7420*/  SHF.L.U32 R87, R110, 0x8, RZ ;  /* 0x000000086e577819 */ /* 0x000fe400000006ff */
[----:B------:R-:W-:Y:S02]  /*7430*/  ISETP.NE.AND P0, PT, R169, RZ, PT ;  /* 0x000000ffa900720c */ /* 0x000fe40003f05270 */
[----:B------:R-:W-:Y:S02]  /*7440*/  SHF.R.S32.HI R87, RZ, 0x18, R87 ;  /* 0x00000018ff577819 */ /* 0x000fe40000011457 */
[----:B------:R-:W-:Y:S02]  /*7450*/  LEA R124, R162, UR49, 0x3 ;  /* 0x00000031a27c7c11 */ /* 0x000fe4000f8e18ff */
[----:B------:R-:W-:Y:S01]  /*7460*/  @P6 SHF.L.U32 R125, R161, 0x1f, RZ ;  /* 0x0000001fa17d6819 */ /* 0x000fe200000006ff */
[C---:B--2---:R-:W-:Y:S02]  /*7470*/  IMAD R0, R78.reuse, R4, RZ ;  /* 0x000000044e007224 */ /* 0x044fe400078e02ff */
[C---:B---3--:R-:W-:Y:S02]  /*7480*/  IMAD R2, R78.reuse, R5, RZ ;  /* 0x000000054e027224 */ /* 0x048fe400078e02ff */
[----:B------:R-:W-:Y:S02]  /*7490*/  IMAD R3, R78, R6, RZ ;  /* 0x000000064e037224 */ /* 0x000fe400078e02ff */
[-C--:B------:R-:W-:Y:S01]  /*74a0*/  IMAD R0, R81, R82.reuse, R0 ;  /* 0x0000005251007224 */ /* 0x080fe200078e0200 */
[----:B------:R-:W-:Y:S01]  /*74b0*/  SHF.R.S32.HI R81, RZ, 0x18, R88 ;  /* 0x00000018ff517819 */ /* 0x000fe20000011458 */
[-C--:B------:R-:W-:Y:S01]  /*74c0*/  IMAD R2, R83, R82.reuse, R2 ;  /* 0x0000005253027224 */ /* 0x080fe200078e0202 */
[C---:B------:R-:W-:Y:S01]  /*74d0*/  PRMT R83, R89.reuse, 0x8880, RZ ;  /* 0x0000888059537816 */ /* 0x040fe200000000ff */
[----:B------:R-:W-:Y:S01]  /*74e0*/  IMAD R3, R84, R82, R3 ;  /* 0x0000005254037224 */ /* 0x000fe200078e0203 */
[----:B------:R-:W-:Y:S01]  /*74f0*/  SHF.L.U32 R84, R89, 0x10, RZ ;  /* 0x0000001059547819 */ /* 0x000fe200000006ff */
[C---:B------:R-:W-:Y:S02]  /*7500*/  IMAD R7, R78.reuse, R7, RZ ;  /* 0x000000074e077224 */ /* 0x040fe400078e02ff */
[C---:B------:R-:W-:Y:S01]  /*7510*/  IMAD R4, R78.reuse, R8, RZ ;  /* 0x000000084e047224 */ /* 0x040fe200078e02ff */
[----:B------:R-:W-:Y:S01]  /*7520*/  SHF.R.S32.HI R84, RZ, 0x18, R84 ;  /* 0x00000018ff547819 */ /* 0x000fe20000011454 */
[----:B------:R-:W-:Y:S02]  /*7530*/  IMAD R5, R78, R9, RZ ;  /* 0x000000094e057224 */ /* 0x000fe400078e02ff */
[----:B------:R-:W-:Y:S01]  /*7540*/  IMAD R7, R81, R82, R7 ;  /* 0x0000005251077224 */ /* 0x000fe200078e0207 */
[----:B------:R-:W-:Y:S01]  /*7550*/  PRMT R81, R90, 0x8880, RZ ;  /* 0x000088805a517816 */ /* 0x000fe200000000ff */
[----:B------:R-:W-:Y:S02]  /*7560*/  IMAD R6, R78, R10, RZ ;  /* 0x0000000a4e067224 */ /* 0x000fe400078e02ff */
[-C--:B------:R-:W-:Y:S01]  /*7570*/  IMAD R4, R83, R82.reuse, R4 ;  /* 0x0000005253047224 */ /* 0x080fe200078e0204 */
[----:B------:R-:W-:Y:S01]  /*7580*/  I2IP.S8.S32.SAT R93, R7, R3, RZ ;  /* 0x00000003075d7239 */ /* 0x000fe200000014ff */
[----:B------:R-:W-:Y:S01]  /*7590*/  IMAD R5, R84, R82, R5 ;  /* 0x0000005254057224 */ /* 0x000fe200078e0205 */
[----:B------:R-:W-:Y:S01]  /*75a0*/  SHF.L.U32 R83, R90, 0x10, RZ ;  /* 0x000000105a537819 */ /* 0x000fe200000006ff */
[----:B------:R-:W-:Y:S01]  /*75b0*/  IMAD R11, R78, R11, RZ ;  /* 0x0000000b4e0b7224 */ /* 0x000fe200078e02ff */
[----:B------:R-:W-:Y:S01]  /*75c0*/  I2IP.S8.S32.SAT R92, R2, R0, R93 ;  /* 0x00000000025c7239 */ /* 0x000fe2000000145d */
[----:B------:R-:W-:Y:S01]  /*75d0*/  IMAD R6, R85, R82, R6 ;  /* 0x0000005255067224 */ /* 0x000fe200078e0206 */
[----:B------:R-:W-:Y:S01]  /*75e0*/  SHF.R.S32.HI R83, RZ, 0x18, R83 ;  /* 0x00000018ff537819 */ /* 0x000fe20000011453 */
[----:B------:R-:W-:Y:S01]  /*75f0*/  IMAD R8, R78, R12, RZ ;  /* 0x0000000c4e087224 */ /* 0x000fe200078e02ff */
[----:B------:R-:W-:Y:S01]  /*7600*/  SHF.L.U32 R85, R90, 0x8, RZ ;  /* 0x000000085a557819 */ /* 0x000fe200000006ff */
[----:B------:R-:W-:Y:S02]  /*7610*/  IMAD R9, R78, R13, RZ ;  /* 0x0000000d4e097224 */ /* 0x000fe400078e02ff */
[----:B------:R-:W-:Y:S01]  /*7620*/  IMAD R11, R86, R82, R11 ;  /* 0x00000052560b7224 */ /* 0x000fe200078e020b */
[----:B------:R-:W-:Y:S01]  /*7630*/  SHF.R.S32.HI R85, RZ, 0x18, R85 ;  /* 0x00000018ff557819 */ /* 0x000fe20000011455 */
[C---:B------:R-:W-:Y:S01]  /*7640*/  IMAD R10, R78.reuse, R14, RZ ;  /* 0x0000000e4e0a7224 */ /* 0x040fe200078e02ff */
[----:B------:R-:W-:Y:S01]  /*7650*/  SHF.R.S32.HI R86, RZ, 0x18, R91 ;  /* 0x00000018ff567819 */ /* 0x000fe2000001145b */
[----:B------:R-:W-:Y:S01]  /*7660*/  IMAD R8, R81, R82, R8 ;  /* 0x0000005251087224 */ /* 0x000fe200078e0208 */
[----:B------:R-:W-:Y:S01]  /*7670*/  I2IP.S8.S32.SAT R94, R11, R6, RZ ;  /* 0x000000060b5e7239 */ /* 0x000fe200000014ff */
[----:B------:R-:W-:Y:S01]  /*7680*/  IMAD R9, R83, R82, R9 ;  /* 0x0000005253097224 */ /* 0x000fe200078e0209 */
[C---:B------:R-:W-:Y:S01]  /*7690*/  PRMT R83, R91.reuse, 0x8880, RZ ;  /* 0x000088805b537816 */ /* 0x040fe200000000ff */
[----:B------:R-:W-:Y:S01]  /*76a0*/  IMAD.U32 R84, R91, 0x10000, RZ ;  /* 0x000100005b547824 */ /* 0x000fe200078e00ff */
[----:B------:R-:W-:Y:S01]  /*76b0*/  I2IP.S8.S32.SAT R93, R5, R4, R94 ;  /* 0x00000004055d7239 */ /* 0x000fe2000000145e */
[C---:B------:R-:W-:Y:S01]  /*76c0*/  IMAD R15, R78.reuse, R15, RZ ;  /* 0x0000000f4e0f7224 */ /* 0x040fe200078e02ff */
[----:B------:R-:W-:Y:S01]  /*76d0*/  SHF.R.S32.HI R81, RZ, 0x18, R90 ;  /* 0x00000018ff517819 */ /* 0x000fe2000001145a */
[----:B------:R-:W-:Y:S01]  /*76e0*/  IMAD R10, R85, R82, R10 ;  /* 0x00000052550a7224 */ /* 0x000fe200078e020a */
[----:B------:R-:W-:Y:S01]  /*76f0*/  SHF.R.S32.HI R84, RZ, 0x18, R84 ;  /* 0x00000018ff547819 */ /* 0x000fe20000011454 */
[C---:B------:R-:W-:Y:S01]  /*7700*/  IMAD R12, R78.reuse, R16, RZ ;  /* 0x000000104e0c7224 */ /* 0x040fe200078e02ff */
[----:B------:R-:W-:Y:S01]  /*7710*/  SHF.L.U32 R85, R91, 0x8, RZ ;  /* 0x000000085b557819 */ /* 0x000fe200000006ff */
[----:B------:R-:W-:Y:S02]  /*7720*/  IMAD R13, R78, R17, RZ ;  /* 0x000000114e0d7224 */ /* 0x000fe400078e02ff */
[----:B------:R-:W-:Y:S01]  /*7730*/  IMAD R15, R81, R82, R15 ;  /* 0x00000052510f7224 */ /* 0x000fe200078e020f */
[----:B------:R-:W-:Y:S01]  /*7740*/  PRMT R81, R96, 0x8880, RZ ;  /* 0x0000888060517816 */ /* 0x000fe200000000ff */
[----:B------:R-:W-:Y:S01]  /*7750*/  IMAD R14, R78, R18, RZ ;  /* 0x000000124e0e7224 */ /* 0x000fe200078e02ff */
[----:B------:R-:W-:Y:S01]  /*7760*/  SHF.R.S32.HI R85, RZ, 0x18, R85 ;  /* 0x00000018ff557819 */ /* 0x000fe20000011455 */
[----:B------:R-:W-:Y:S01]  /*7770*/  IMAD R12, R83, R82, R12 ;  /* 0x00000052530c7224 */ /* 0x000fe200078e020c */
[----:B------:R-:W-:Y:S01]  /*7780*/  I2IP.S8.S32.SAT R94, R15, R10, RZ ;  /* 0x0000000a0f5e7239 */ /* 0x000fe200000014ff */
[----:B------:R-:W-:Y:S01]  /*7790*/  IMAD R13, R84, R82, R13 ;  /* 0x00000052540d7224 */ /* 0x000fe200078e020d */
[----:B------:R-:W-:Y:S01]  /*77a0*/  SHF.L.U32 R83, R96, 0x10, RZ ;  /* 0x0000001060537819 */ /* 0x000fe200000006ff */
[C---:B------:R-:W-:Y:S01]  /*77b0*/  IMAD R19, R78.reuse, R19, RZ ;  /* 0x000000134e137224 */ /* 0x040fe200078e02ff */
[----:B------:R-:W-:Y:S01]  /*77c0*/  I2IP.S8.S32.SAT R94, R9, R8, R94 ;  /* 0x00000008095e7239 */ /* 0x000fe2000000145e */
[----:B------:R-:W-:Y:S01]  /*77d0*/  IMAD R14, R85, R82, R14 ;  /* 0x00000052550e7224 */ /* 0x000fe200078e020e */
[----:B------:R-:W-:Y:S01]  /*77e0*/  SHF.R.S32.HI R83, RZ, 0x18, R83 ;  /* 0x00000018ff537819 */ /* 0x000fe20000011453 */
[C---:B------:R-:W-:Y:S01]  /*77f0*/  IMAD R16, R78.reuse, R20, RZ ;  /* 0x000000144e107224 */ /* 0x040fe200078e02ff */
[----:B------:R-:W-:Y:S01]  /*7800*/  SHF.L.U32 R84, R97, 0x10, RZ ;  /* 0x0000001061547819 */ /* 0x000fe200000006ff */
[----:B------:R-:W-:Y:S01]  /*7810*/  IMAD R17, R78, R21, RZ ;  /* 0x000000154e117224 */ /* 0x000fe200078e02ff */
[----:B------:R-:W-:Y:S01]  /*7820*/  SHF.L.U32 R85, R96, 0x8, RZ ;  /* 0x0000000860557819 */ /* 0x000fe200000006ff */
[----:B------:R-:W-:Y:S01]  /*7830*/  IMAD R19, R86, R82, R19 ;  /* 0x0000005256137224 */ /* 0x000fe200078e0213 */
[----:B------:R-:W-:Y:S01]  /*7840*/  SHF.R.S32.HI R84, RZ, 0x18, R84 ;  /* 0x00000018ff547819 */ /* 0x000fe20000011454 */
[C---:B------:R-:W-:Y:S01]  /*7850*/  IMAD R18, R78.reuse, R22, RZ ;  /* 0x000000164e127224 */ /* 0x040fe200078e02ff */
[----:B------:R-:W-:Y:S01]  /*7860*/  SHF.R.S32.HI R85, RZ, 0x18, R85 ;  /* 0x00000018ff557819 */ /* 0x000fe20000011455 */
[----:B------:R-:W-:Y:S01]  /*7870*/  IMAD R16, R81, R82, R16 ;  /* 0x0000005251107224 */ /* 0x000fe200078e0210 */
[----:B------:R-:W-:Y:S01]  /*7880*/  I2IP.S8.S32.SAT R95, R19, R14, RZ ;  /* 0x0000000e135f7239 */ /* 0x000fe200000014ff */
[-C--:B------:R-:W-:Y:S01]  /*7890*/  IMAD R17, R83, R82.reuse, R17 ;  /* 0x0000005253117224 */ /* 0x080fe200078e0211 */
[----:B------:R-:W-:Y:S01]  /*78a0*/  PRMT R83, R97, 0x8880, RZ ;  /* 0x0000888061537816 */ /* 0x000fe200000000ff */
[C---:B------:R-:W-:Y:S01]  /*78b0*/  IMAD R23, R78.reuse, R23, RZ ;  /* 0x000000174e177224 */ /* 0x040fe200078e02ff */
[----:B------:R-:W-:Y:S01]  /*78c0*/  SHF.R.S32.HI R81, RZ, 0x18, R96 ;  /* 0x00000018ff517819 */ /* 0x000fe20000011460 */
[----:B------:R-:W-:Y:S01]  /*78d0*/  IMAD R18, R85, R82, R18 ;  /* 0x0000005255127224 */ /* 0x000fe200078e0212 */
[----:B------:R-:W-:Y:S01]  /*78e0*/  SHF.L.U32 R85, R97, 0x8, RZ ;  /* 0x0000000861557819 */ /* 0x000fe200000006ff */
[C---:B------:R-:W-:Y:S01]  /*78f0*/  IMAD R20, R78.reuse, R24, RZ ;  /* 0x000000184e147224 */ /* 0x040fe200078e02ff */
[----:B------:R-:W-:Y:S01]  /*7900*/  I2IP.S8.S32.SAT R95, R13, R12, R95 ;  /* 0x0000000c0d5f7239 */ /* 0x000fe2000000145f */
[----:B------:R-:W-:Y:S01]  /*7910*/  IMAD R21, R78, R25, RZ ;  /* 0x000000194e157224 */ /* 0x000fe200078e02ff */
[----:B------:R-:W-:Y:S01]  /*7920*/  SHF.R.S32.HI R85, RZ, 0x18, R85 ;  /* 0x00000018ff557819 */ /* 0x000fe20000011455 */
[----:B------:R-:W-:Y:S01]  /*7930*/  IMAD R23, R81, R82, R23 ;  /* 0x0000005251177224 */ /* 0x000fe200078e0217 */
[----:B------:R-:W-:Y:S01]  /*7940*/  PRMT R81, R98, 0x8880, RZ ;  /* 0x0000888062517816 */ /* 0x000fe200000000ff */
[----:B------:R-:W-:Y:S01]  /*7950*/  IMAD R22, R78, R26, RZ ;  /* 0x0000001a4e167224 */ /* 0x000fe200078e02ff */
[----:B------:R1:W-:Y:S01]  /*7960*/  STS.128 [R155+UR49+0x4400], R92 ;  /* 0x0044005c9b007988 */ /* 0x0003e20008000c31 */
[----:B------:R-:W-:Y:S01]  /*7970*/  IMAD R20, R83, R82, R20 ;  /* 0x0000005253147224 */ /* 0x000fe200078e0214 */
[----:B------:R-:W-:Y:S01]  /*7980*/  I2IP.S8.S32.SAT R100, R23, R18, RZ ;  /* 0x0000001217647239 */ /* 0x000fe200000014ff */
[----:B------:R-:W-:Y:S01]  /*7990*/  IMAD R21, R84, R82, R21 ;  /* 0x0000005254157224 */ /* 0x000fe200078e0215 */
[----:B------:R-:W-:Y:S01]  /*79a0*/  SHF.R.S32.HI R86, RZ, 0x18, R97 ;  /* 0x00000018ff567819 */ /* 0x000fe20000011461 */
[----:B------:R-:W-:Y:S01]  /*79b0*/  IMAD.U32 R83, R98, 0x10000, RZ ;  /* 0x0001000062537824 */ /* 0x000fe200078e00ff */
[----:B------:R-:W-:Y:S01]  /*79c0*/  I2IP.S8.S32.SAT R100, R17, R16, R100 ;  /* 0x0000001011647239 */ /* 0x000fe20000001464 */
[----:B------:R-:W-:Y:S01]  /*79d0*/  IMAD R27, R78, R27, RZ ;  /* 0x0000001b4e1b7224 */ /* 0x000fe200078e02ff */
[----:B------:R-:W-:Y:S01]  /*79e0*/  SHF.L.U32 R84, R99, 0x10, RZ ;  /* 0x0000001063547819 */ /* 0x000fe200000006ff */
[----:B------:R-:W-:Y:S01]  /*79f0*/  IMAD R22, R85, R82, R22 ;  /* 0x0000005255167224 */ /* 0x000fe200078e0216 */
[----:B------:R-:W-:Y:S01]  /*7a00*/  SHF.L.U32 R85, R98, 0x8, RZ ;  /* 0x0000000862557819 */ /* 0x000fe200000006ff */
[C---:B------:R-:W-:Y:S01]  /*7a10*/  IMAD R24, R78.reuse, R28, RZ ;  /* 0x0000001c4e187224 */ /* 0x040fe200078e02ff */
[----:B------:R-:W-:Y:S01]  /*7a20*/  SHF.R.S32.HI R83, RZ, 0x18, R83 ;  /* 0x00000018ff537819 */ /* 0x000fe20000011453 */
[----:B------:R-:W-:Y:S01]  /*7a30*/  IMAD R25, R78, R29, RZ ;  /* 0x0000001d4e197224 */ /* 0x000fe200078e02ff */
[----:B------:R-:W-:Y:S01]  /*7a40*/  SHF.R.S32.HI R84, RZ, 0x18, R84 ;  /* 0x00000018ff547819 */ /* 0x000fe20000011454 */
[----:B------:R-:W-:Y:S01]  /*7a50*/  IMAD R27, R86, R82, R27 ;  /* 0x00000052561b7224 */ /* 0x000fe200078e021b */
[----:B------:R-:W-:Y:S01]  /*7a60*/  SHF.R.S32.HI R85, RZ, 0x18, R85 ;  /* 0x00000018ff557819 */ /* 0x000fe20000011455 */
[C---:B------:R-:W-:Y:S01]  /*7a70*/  IMAD R26, R78.reuse, R30, RZ ;  /* 0x0000001e4e1a7224 */ /* 0x040fe200078e02ff */
[----:B------:R-:W-:Y:S01]  /*7a80*/  SHF.R.S32.HI R86, RZ, 0x18, R99 ;  /* 0x00000018ff567819 */ /* 0x000fe20000011463 */
[----:B------:R-:W-:Y:S01]  /*7a90*/  IMAD R24, R81, R82, R24 ;  /* 0x0000005251187224 */ /* 0x000fe200078e0218 */
[----:B------:R-:W-:Y:S01]  /*7aa0*/  I2IP.S8.S32.SAT R101, R27, R22, RZ ;  /* 0x000000161b657239 */ /* 0x000fe200000014ff */
[----:B------:R-:W-:Y:S01]  /*7ab0*/  IMAD R25, R83, R82, R25 ;  /* 0x0000005253197224 */ /* 0x000fe200078e0219 */
[----:B------:R-:W-:Y:S01]  /*7ac0*/  SHF.R.S32.HI R81, RZ, 0x18, R98 ;  /* 0x00000018ff517819 */ /* 0x000fe20000011462 */
[C---:B------:R-:W-:Y:S01]  /*7ad0*/  IMAD R31, R78.reuse, R31, RZ ;  /* 0x0000001f4e1f7224 */ /* 0x040fe200078e02ff */
[----:B------:R-:W-:Y:S01]  /*7ae0*/  I2IP.S8.S32.SAT R101, R21, R20, R101 ;  /* 0x0000001415657239 */ /* 0x000fe20000001465 */
[----:B------:R-:W-:Y:S01]  /*7af0*/  IMAD R26, R85, R82, R26 ;  /* 0x00000052551a7224 */ /* 0x000fe200078e021a */
[C---:B------:R-:W-:Y:S01]  /*7b00*/  PRMT R83, R99.reuse, 0x8880, RZ ;  /* 0x0000888063537816 */ /* 0x040fe200000000ff */
[C---:B------:R-:W-:Y:S01]  /*7b10*/  IMAD R28, R78.reuse, R32, RZ ;  /* 0x000000204e1c7224 */ /* 0x040fe200078e02ff */
[----:B------:R-:W-:Y:S01]  /*7b20*/  SHF.L.U32 R85, R99, 0x8, RZ ;  /* 0x0000000863557819 */ /* 0x000fe200000006ff */
[C---:B------:R-:W-:Y:S02]  /*7b30*/  IMAD R29, R78.reuse, R33, RZ ;  /* 0x000000214e1d7224 */ /* 0x040fe400078e02ff */
[----:B------:R-:W-:Y:S01]  /*7b40*/  IMAD R31, R81, R82, R31 ;  /* 0x00000052511f7224 */ /* 0x000fe200078e021f */
[----:B------:R-:W-:Y:S01]  /*7b50*/  SHF.R.S32.HI R85, RZ, 0x18, R85 ;  /* 0x00000018ff557819 */ /* 0x000fe20000011455 */
[----:B------:R-:W-:Y:S01]  /*7b60*/  IMAD R30, R78, R34, RZ ;  /* 0x000000224e1e7224 */ /* 0x000fe200078e02ff */
[----:B------:R-:W-:Y:S01]  /*7b70*/  PRMT R81, R104, 0x8880, RZ ;  /* 0x0000888068517816 */ /* 0x000fe200000000ff */
[----:B------:R-:W-:Y:S01]  /*7b80*/  IMAD R28, R83, R82, R28 ;  /* 0x00000052531c7224 */ /* 0x000fe200078e021c */
[----:B------:R-:W-:Y:S01]  /*7b90*/  I2IP.S8.S32.SAT R102, R31, R26, RZ ;  /* 0x0000001a1f667239 */ /* 0x000fe200000014ff */
[----:B------:R-:W-:Y:S01]  /*7ba0*/  IMAD R29, R84, R82, R29 ;  /* 0x00000052541d7224 */ /* 0x000fe200078e021d */
[----:B------:R-:W-:Y:S01]  /*7bb0*/  SHF.L.U32 R83, R104, 0x10, RZ ;  /* 0x0000001068537819 */ /* 0x000fe200000006ff */
[----:B------:R-:W-:Y:S01]  /*7bc0*/  IMAD R35, R78, R35, RZ ;  /* 0x000000234e237224 */ /* 0x000fe200078e02ff */
[----:B------:R-:W-:Y:S01]  /*7bd0*/  I2IP.S8.S32.SAT R102, R25, R24, R102 ;  /* 0x0000001819667239 */ /* 0x000fe20000001466 */
[----:B------:R-:W-:Y:S01]  /*7be0*/  IMAD R30, R85, R82, R30 ;  /* 0x00000052551e7224 */ /* 0x000fe200078e021e */
[----:B------:R-:W-:Y:S01]  /*7bf0*/  SHF.L.U32 R85, R104, 0x8, RZ ;  /* 0x0000000868557819 */ /* 0x000fe200000006ff */
[C---:B------:R-:W-:Y:S01]  /*7c00*/  IMAD R32, R78.reuse, R36, RZ ;  /* 0x000000244e207224 */ /* 0x040fe200078e02ff */
[----:B------:R-:W-:Y:S01]  /*7c10*/  SHF.R.S32.HI R83, RZ, 0x18, R83 ;  /* 0x00000018ff537819 */ /* 0x000fe20000011453 */
[----:B------:R-:W-:Y:S01]  /*7c20*/  IMAD R33, R78, R37, RZ ;  /* 0x000000254e217224 */ /* 0x000fe200078e02ff */
[----:B------:R-:W-:Y:S01]  /*7c30*/  SHF.R.S32.HI R85, RZ, 0x18, R85 ;  /* 0x00000018ff557819 */ /* 0x000fe20000011455 */
[----:B------:R-:W-:Y:S01]  /*7c40*/  IMAD R35, R86, R82, R35 ;  /* 0x0000005256237224 */ /* 0x000fe200078e0223 */
[----:B------:R-:W-:Y:S01]  /*7c50*/  PRMT R84, R105, 0x8880, RZ ;  /* 0x0000888069547816 */ /* 0x000fe200000000ff */
[----:B------:R-:W-:Y:S01]  /*7c60*/  IMAD R34, R78, R38, RZ ;  /* 0x000000264e227224 */ /* 0x000fe200078e02ff */
[----:B------:R-:W-:Y:S01]  /*7c70*/  SHF.L.U32 R86, R108, 0x10, RZ ;  /* 0x000000106c567819 */ /* 0x000fe200000006ff */
[----:B------:R-:W-:Y:S01]  /*7c80*/  IMAD R32, R81, R82, R32 ;  /* 0x0000005251207224 */ /* 0x000fe200078e0220 */
[----:B------:R-:W-:Y:S01]  /*7c90*/  SHF.R.S32.HI R81, RZ, 0x18, R104 ;  /* 0x00000018ff517819 */ /* 0x000fe20000011468 */
[C---:B------:R-:W-:Y:S01]  /*7ca0*/  IMAD R39, R78.reuse, R39, RZ ;  /* 0x000000274e277224 */ /* 0x040fe200078e02ff */
[----:B------:R-:W-:Y:S01]  /*7cb0*/  I2IP.S8.S32.SAT R103, R35, R30, RZ ;  /* 0x0000001e23677239 */ /* 0x000fe200000014ff */
[-C--:B------:R-:W-:Y:S02]  /*7cc0*/  IMAD R33, R83, R82.reuse, R33 ;  /* 0x0000005253217224 */ /* 0x080fe400078e0221 */
[----:B------:R-:W-:Y:S01]  /*7cd0*/  IMAD R34, R85, R82, R34 ;  /* 0x0000005255227224 */ /* 0x000fe200078e0222 */
[----:B------:R-:W-:Y:S01]  /*7ce0*/  I2IP.S8.S32.SAT R103, R29, R28, R103 ;  /* 0x0000001c1d677239 */ /* 0x000fe20000001467 */
[C---:B------:R-:W-:Y:S01]  /*7cf0*/  IMAD.U32 R83, R105.reuse, 0x10000, RZ ;  /* 0x0001000069537824 */ /* 0x040fe200078e00ff */
[----:B------:R-:W-:Y:S01]  /*7d00*/  SHF.L.U32 R85, R105, 0x8, RZ ;  /* 0x0000000869557819 */ /* 0x000fe200000006ff */
[----:B------:R-:W-:Y:S01]  /*7d10*/  IMAD R39, R81, R82, R39 ;  /* 0x0000005251277224 */ /* 0x000fe200078e0227 */
[----:B------:R-:W-:Y:S01]  /*7d20*/  MOV R81, R84 ;  /* 0x0000005400517202 */ /* 0x000fe20000000f00 */
[C---:B------:R-:W-:Y:S01]  /*7d30*/  IMAD R36, R78.reuse, R40, RZ ;  /* 0x000000284e247224 */ /* 0x040fe200078e02ff */
[----:B------:R-:W-:Y:S01]  /*7d40*/  SHF.R.S32.HI R83, RZ, 0x18, R83 ;  /* 0x00000018ff537819 */ /* 0x000fe20000011453 */
[C---:B------:R-:W-:Y:S01]  /*7d50*/  IMAD R37, R78.reuse, R41, RZ ;  /* 0x000000294e257224 */ /* 0x040fe200078e02ff */
[----:B------:R-:W-:Y:S01]  /*7d60*/  SHF.R.S32.HI R85, RZ, 0x18, R85 ;  /* 0x00000018ff557819 */ /* 0x000fe20000011455 */
[C---:B------:R-:W-:Y:S01]  /*7d70*/  IMAD R38, R78.reuse, R42, RZ ;  /* 0x0000002a4e267224 */ /* 0x040fe200078e02ff */
[----:B------:R1:W-:Y:S01]  /*7d80*/  STS.128 [R175+0x4400], R100 ;  /* 0x00440064af007388 */ /* 0x0003e20000000c00 */
[----:B------:R-:W-:Y:S01]  /*7d90*/  IMAD R36, R81, R82, R36 ;  /* 0x0000005251247224 */ /* 0x000fe200078e0224 */
[----:B------:R-:W-:Y:S01]  /*7da0*/  I2IP.S8.S32.SAT R112, R39, R34, RZ ;  /* 0x0000002227707239 */ /* 0x000fe200000014ff */
[-C--:B------:R-:W-:Y:S01]  /*7db0*/  IMAD R37, R83, R82.reuse, R37 ;  /* 0x0000005253257224 */ /* 0x080fe200078e0225 */
[----:B------:R-:W-:Y:S01]  /*7dc0*/  SHF.R.S32.HI R84, RZ, 0x18, R105 ;  /* 0x00000018ff547819 */ /* 0x000fe20000011469 */
[----:B------:R-:W-:Y:S01]  /*7dd0*/  IMAD R43, R78, R43, RZ ;  /* 0x0000002b4e2b7224 */ /* 0x000fe200078e02ff */
[C---:B------:R-:W-:Y:S01]  /*7de0*/  SHF.L.U32 R83, R106.reuse, 0x10, RZ ;  /* 0x000000106a537819 */ /* 0x040fe200000006ff */
[----:B------:R-:W-:Y:S01]  /*7df0*/  IMAD R38, R85, R82, R38 ;  /* 0x0000005255267224 */ /* 0x000fe200078e0226 */
[----:B------:R-:W-:Y:S01]  /*7e00*/  PRMT R81, R106, 0x8880, RZ ;  /* 0x000088806a517816 */ /* 0x000fe200000000ff */
[----:B------:R-:W-:Y:S01]  /*7e10*/  IMAD R40, R78, R44, RZ ;  /* 0x0000002c4e287224 */ /* 0x000fe200078e02ff */
[----:B------:R-:W-:Y:S01]  /*7e20*/  SHF.L.U32 R85, R106, 0x8, RZ ;  /* 0x000000086a557819 */ /* 0x000fe200000006ff */
[----:B------:R-:W-:Y:S01]  /*7e30*/  IMAD R41, R78, R45, RZ ;  /* 0x0000002d4e297224 */ /* 0x000fe200078e02ff */
[----:B------:R-:W-:Y:S01]  /*7e40*/  SHF.R.S32.HI R83, RZ, 0x18, R83 ;  /* 0x00000018ff537819 */ /* 0x000fe20000011453 */
[----:B------:R-:W-:Y:S01]  /*7e50*/  IMAD R43, R84, R82, R43 ;  /* 0x00000052542b7224 */ /* 0x000fe200078e022b */
[----:B------:R-:W-:Y:S01]  /*7e60*/  SHF.R.S32.HI R85, RZ, 0x18, R85 ;  /* 0x00000018ff557819 */ /* 0x000fe20000011455 */
[C---:B------:R-:W-:Y:S01]  /*7e70*/  IMAD R42, R78.reuse, R46, RZ ;  /* 0x0000002e4e2a7224 */ /* 0x040fe200078e02ff */
[----:B------:R-:W-:Y:S01]  /*7e80*/  I2IP.S8.S32.SAT R112, R33, R32, R112 ;  /* 0x0000002021707239 */ /* 0x000fe20000001470 */
[----:B------:R-:W-:Y:S01]  /*7e90*/  IMAD R40, R81, R82, R40 ;  /* 0x0000005251287224 */ /* 0x000fe200078e0228 */
[----:B------:R-:W-:Y:S01]  /*7ea0*/  SHF.R.S32.HI R84, RZ, 0x18, R106 ;  /* 0x00000018ff547819 */ /* 0x000fe2000001146a */
[----:B------:R-:W-:Y:S01]  /*7eb0*/  IMAD R47, R78, R47, RZ ;  /* 0x0000002f4e2f7224 */ /* 0x000fe200078e02ff */
[----:B------:R-:W-:Y:S01]  /*7ec0*/  I2IP.S8.S32.SAT R113, R43, R38, RZ ;  /* 0x000000262b717239 */ /* 0x000fe200000014ff */
[-C--:B------:R-:W-:Y:S01]  /*7ed0*/  IMAD R41, R83, R82.reuse, R41 ;  /* 0x0000005253297224 */ /* 0x080fe200078e0229 */
[----:B------:R-:W-:Y:S01]  /*7ee0*/  PRMT R81, R107, 0x8880, RZ ;  /* 0x000088806b517816 */ /* 0x000fe200000000ff */
[-C--:B------:R-:W-:Y:S01]  /*7ef0*/  IMAD R42, R85, R82.reuse, R42 ;  /* 0x00000052552a7224 */ /* 0x080fe200078e022a */
[----:B------:R-:W-:Y:S01]  /*7f00*/  SHF.L.U32 R83, R107, 0x10, RZ ;  /* 0x000000106b537819 */ /* 0x000fe200000006ff */
[----:B------:R-:W-:Y:S01]  /*7f10*/  IMAD R47, R84, R82, R47 ;  /* 0x00000052542f7224 */ /* 0x000fe200078e022f */
[----:B------:R-:W-:Y:S01]  /*7f20*/  I2IP.S8.S32.SAT R113, R37, R36, R113 ;  /* 0x0000002425717239 */ /* 0x000fe20000001471 */
[C---:B------:R-:W-:Y:S01]  /*7f30*/  IMAD R44, R78.reuse, R48, RZ ;  /* 0x000000304e2c7224 */ /* 0x040fe200078e02ff */
[----:B------:R-:W-:Y:S01]  /*7f40*/  SHF.R.S32.HI R83, RZ, 0x18, R83 ;  /* 0x00000018ff537819 */ /* 0x000fe20000011453 */
[----:B------:R-:W-:Y:S01]  /*7f50*/  IMAD.SHL.U32 R84, R107, 0x100, RZ ;  /* 0x000001006b547824 */ /* 0x000fe200078e00ff */
[----:B------:R-:W-:Y:S01]  /*7f60*/  I2IP.S8.S32.SAT R114, R47, R42, RZ ;  /* 0x0000002a2f727239 */ /* 0x000fe200000014ff */
[----:B------:R-:W-:Y:S01]  /*7f70*/  IMAD R45, R78, R49, RZ ;  /* 0x000000314e2d7224 */ /* 0x000fe200078e02ff */
[----:B------:R-:W-:Y:S01]  /*7f80*/  PRMT R85, R108, 0x8880, RZ ;  /* 0x000088806c557816 */ /* 0x000fe200000000ff */
[----:B------:R-:W-:Y:S01]  /*7f90*/  IMAD R44, R81, R82, R44 ;  /* 0x00000052512c7224 */ /* 0x000fe200078e022c */
[----:B------:R-:W-:Y:S01]  /*7fa0*/  SHF.R.S32.HI R81, RZ, 0x18, R84 ;  /* 0x00000018ff517819 */ /* 0x000fe20000011454 */
[C---:B------:R-:W-:Y:S01]  /*7fb0*/  IMAD R46, R78.reuse, R50, RZ ;  /* 0x000000324e2e7224 */ /* 0x040fe200078e02ff */
[----:B------:R-:W-:Y:S01]  /*7fc0*/  I2IP.S8.S32.SAT R114, R41, R40, R114 ;  /* 0x0000002829727239 */ /* 0x000fe20000001472 */
[----:B------:R-:W-:Y:S01]  /*7fd0*/  IMAD R45, R83, R82, R45 ;  /* 0x00000052532d7224 */ /* 0x000fe200078e022d */
[----:B------:R-:W-:Y:S01]  /*7fe0*/  SHF.R.S32.HI R83, RZ, 0x18, R107 ;  /* 0x00000018ff537819 */ /* 0x000fe2000001146b */
[----:B------:R-:W-:Y:S01]  /*7ff0*/  IMAD R51, R78, R51, RZ ;  /* 0x000000334e337224 */ /* 0x000fe200078e02ff */
[----:B------:R-:W-:Y:S01]  /*8000*/  SHF.L.U32 R84, R108, 0x8, RZ ;  /* 0x000000086c547819 */ /* 0x000fe200000006ff */
[C---:B------:R-:W-:Y:S02]  /*8010*/  IMAD R48, R78.reuse, R52, RZ ;  /* 0x000000344e307224 */ /* 0x040fe400078e02ff */
[-C--:B------:R-:W-:Y:S01]  /*8020*/  IMAD R46, R81, R82.reuse, R46 ;  /* 0x00000052512e7224 */ /* 0x080fe200078e022e */
[----:B------:R-:W-:Y:S01]  /*8030*/  SHF.R.S32.HI R81, RZ, 0x18, R86 ;  /* 0x00000018ff517819 */ /* 0x000fe20000011456 */
[C---:B------:R-:W-:Y:S01]  /*8040*/  IMAD R49, R78.reuse, R53, RZ ;  /* 0x000000354e317224 */ /* 0x040fe200078e02ff */
[----:B------:R-:W-:Y:S01]  /*8050*/  SHF.R.S32.HI R86, RZ, 0x18, R111 ;  /* 0x00000018ff567819 */ /* 0x000fe2000001146f */
[----:B------:R-:W-:Y:S01]  /*8060*/  IMAD R51, R83, R82, R51 ;  /* 0x0000005253337224 */ /* 0x000fe200078e0233 */
[----:B------:R-:W-:Y:S01]  /*8070*/  SHF.R.S32.HI R83, RZ, 0x18, R84 ;  /* 0x00000018ff537819 */ /* 0x000fe20000011454 */
[C---:B------:R-:W-:Y:S01]  /*8080*/  IMAD R50, R78.reuse, R54, RZ ;  /* 0x000000364e327224 */ /* 0x040fe200078e02ff */
[----:B------:R-:W-:Y:S01]  /*8090*/  SHF.R.S32.HI R84, RZ, 0x18, R108 ;  /* 0x00000018ff547819 */ /* 0x000fe2000001146c */
[----:B------:R-:W-:Y:S01]  /*80a0*/  IMAD R48, R85, R82, R48 ;  /* 0x0000005255307224 */ /* 0x000fe200078e0230 */
[----:B------:R-:W-:Y:S01]  /*80b0*/  I2IP.S8.S32.SAT R115, R51, R46, RZ ;  /* 0x0000002e33737239 */ /* 0x000fe200000014ff */
[C---:B------:R-:W-:Y:S01]  /*80c0*/  IMAD R55, R78.reuse, R55, RZ ;  /* 0x000000374e377224 */ /* 0x040fe200078e02ff */
[----:B------:R-:W-:Y:S01]  /*80d0*/  SHF.L.U32 R85, R109, 0x10, RZ ;  /* 0x000000106d557819 */ /* 0x000fe200000006ff */
[----:B------:R-:W-:Y:S01]  /*80e0*/  IMAD R49, R81, R82, R49 ;  /* 0x0000005251317224 */ /* 0x000fe200078e0231 */
[----:B------:R-:W-:Y:S01]  /*80f0*/  PRMT R81, R109, 0x8880, RZ ;  /* 0x000088806d517816 */ /* 0x000fe200000000ff */
[----:B------:R-:W-:Y:S01]  /*8100*/  IMAD R52, R78, R56, RZ ;  /* 0x000000384e347224 */ /* 0x000fe200078e02ff */
[----:B------:R-:W-:Y:S01]  /*8110*/  I2IP.S8.S32.SAT R115, R45, R44, R115 ;  /* 0x0000002c2d737239 */ /* 0x000fe20000001473 */
[-C--:B------:R-:W-:Y:S01]  /*8120*/  IMAD R50, R83, R82.reuse, R50 ;  /* 0x0000005253327224 */ /* 0x080fe200078e0232 */
[----:B------:R-:W-:Y:S01]  /*8130*/  SHF.R.S32.HI R83, RZ, 0x18, R85 ;  /* 0x00000018ff537819 */ /* 0x000fe20000011455 */
[-C--:B------:R-:W-:Y:S01]  /*8140*/  IMAD R55, R84, R82.reuse, R55 ;  /* 0x0000005254377224 */ /* 0x080fe200078e0237 */
[----:B------:R-:W-:Y:S01]  /*8150*/  PRMT R85, R110, 0x8880, RZ ;  /* 0x000088806e557816 */ /* 0x000fe200000000ff */
[----:B------:R-:W-:Y:S01]  /*8160*/  IMAD R52, R81, R82, R52 ;  /* 0x0000005251347224 */ /* 0x000fe200078e0234 */
[----:B------:R-:W-:Y:S01]  /*8170*/  SHF.L.U32 R81, R109, 0x8, RZ ;  /* 0x000000086d517819 */ /* 0x000fe200000006ff */
[C---:B------:R-:W-:Y:S01]  /*8180*/  IMAD R53, R78.reuse, R57, RZ ;  /* 0x000000394e357224 */ /* 0x040fe200078e02ff */
[----:B------:R1:W-:Y:S01]  /*8190*/  STS.128 [R174+0x4400], R112 ;  /* 0x00440070ae007388 */ /* 0x0003e20000000c00 */
[----:B------:R-:W-:Y:S01]  /*81a0*/  IMAD R54, R78, R58, RZ ;  /* 0x0000003a4e367224 */ /* 0x000fe200078e02ff */
[----:B------:R-:W-:Y:S01]  /*81b0*/  SHF.R.S32.HI R81, RZ, 0x18, R81 ;  /* 0x00000018ff517819 */ /* 0x000fe20000011451 */
[----:B------:R-:W-:Y:S01]  /*81c0*/  IMAD R53, R83, R82, R53 ;  /* 0x0000005253357224 */ /* 0x000fe200078e0235 */
[----:B------:R-:W-:Y:S01]  /*81d0*/  SHF.L.U32 R84, R110, 0x10, RZ ;  /* 0x000000106e547819 */ /* 0x000fe200000006ff */
[C---:B------:R-:W-:Y:S01]  /*81e0*/  IMAD R59, R78.reuse, R59, RZ ;  /* 0x0000003b4e3b7224 */ /* 0x040fe200078e02ff */
[----:B------:R-:W-:Y:S01]  /*81f0*/  SHF.R.S32.HI R83, RZ, 0x18, R109 ;  /* 0x00000018ff537819 */ /* 0x000fe2000001146d */
[C---:B------:R-:W-:Y:S01]  /*8200*/  IMAD R56, R78.reuse, R60, RZ ;  /* 0x0000003c4e387224 */ /* 0x040fe200078e02ff */
[----:B------:R-:W-:Y:S01]  /*8210*/  I2IP.S8.S32.SAT R120, R55, R50, RZ ;  /* 0x0000003237787239 */ /* 0x000fe200000014ff */
[----:B------:R-:W-:Y:S01]  /*8220*/  IMAD R54, R81, R82, R54 ;  /* 0x0000005251367224 */ /* 0x000fe200078e0236 */
[----:B------:R-:W-:Y:S01]  /*8230*/  SHF.R.S32.HI R84, RZ, 0x18, R84 ;  /* 0x00000018ff547819 */ /* 0x000fe20000011454 */
[----:B------:R-:W-:Y:S01]  /*8240*/  IMAD R57, R78, R61, RZ ;  /* 0x0000003d4e397224 */ /* 0x000fe200078e02ff */
[----:B------:R-:W-:Y:S01]  /*8250*/  I2IP.S8.S32.SAT R120, R49, R48, R120 ;  /* 0x0000003031787239 */ /* 0x000fe20000001478 */
[-C--:B------:R-:W-:Y:S01]  /*8260*/  IMAD R59, R83, R82.reuse, R59 ;  /* 0x00000052533b7224 */ /* 0x080fe200078e023b */
[----:B------:R-:W-:Y:S01]  /*8270*/  PRMT R83, R111, 0x8880, RZ ;  /* 0x000088806f537816 */ /* 0x000fe200000000ff */
[-C--:B------:R-:W-:Y:S01]  /*8280*/  IMAD R56, R85, R82.reuse, R56 ;  /* 0x0000005255387224 */ /* 0x080fe200078e0238 */
[----:B------:R-:W-:Y:S01]  /*8290*/  SHF.R.S32.HI R81, RZ, 0x18, R110 ;  /* 0x00000018ff517819 */ /* 0x000fe2000001146e */
[----:B------:R-:W-:Y:S01]  /*82a0*/  IMAD R57, R84, R82, R57 ;  /* 0x0000005254397224 */ /* 0x000fe200078e0239 */
[----:B------:R-:W-:Y:S01]  /*82b0*/  I2IP.S8.S32.SAT R121, R59, R54, RZ ;  /* 0x000000363b797239 */ /* 0x000fe200000014ff */
[C---:B------:R-:W-:Y:S01]  /*82c0*/  IMAD R58, R78.reuse, R62, RZ ;  /* 0x0000003e4e3a7224 */ /* 0x040fe200078e02ff */
[C---:B------:R-:W-:Y:S01]  /*82d0*/  SHF.L.U32 R85, R111.reuse, 0x8, RZ ;  /* 0x000000086f557819 */ /* 0x040fe200000006ff */
[----:B------:R-:W-:Y:S01]  /*82e0*/  IMAD.U32 R84, R111, 0x10000, RZ ;  /* 0x000100006f547824 */ /* 0x000fe200078e00ff */
[----:B------:R-:W-:Y:S01]  /*82f0*/  I2IP.S8.S32.SAT R121, R53, R52, R121 ;  /* 0x0000003435797239 */ /* 0x000fe20000001479 */
[C---:B------:R-:W-:Y:S01]  /*8300*/  IMAD R63, R78.reuse, R63, RZ ;  /* 0x0000003f4e3f7224 */ /* 0x040fe200078e02ff */
[----:B------:R-:W-:Y:S01]  /*8310*/  SHF.R.S32.HI R85, RZ, 0x18, R85 ;  /* 0x00000018ff557819 */ /* 0x000fe20000011455 */
[C---:B------:R-:W-:Y:S01]  /*8320*/  IMAD R60, R78.reuse, R64, RZ ;  /* 0x000000404e3c7224 */ /* 0x040fe200078e02ff */
[----:B------:R-:W-:Y:S01]  /*8330*/  SHF.R.S32.HI R84, RZ, 0x18, R84 ;  /* 0x00000018ff547819 */ /* 0x000fe20000011454 */
[-C--:B------:R-:W-:Y:S02]  /*8340*/  IMAD R58, R87, R82.reuse, R58 ;  /* 0x00000052573a7224 */ /* 0x080fe400078e023a */
[C---:B------:R-:W-:Y:S02]  /*8350*/  IMAD R61, R78.reuse, R65, RZ ;  /* 0x000000414e3d7224 */ /* 0x040fe400078e02ff */
[-C--:B------:R-:W-:Y:S02]  /*8360*/  IMAD R63, R81, R82.reuse, R63 ;  /* 0x00000052513f7224 */ /* 0x080fe400078e023f */
[----:B------:R-:W-:Y:S02]  /*8370*/  IMAD R60, R83, R82, R60 ;  /* 0x00000052533c7224 */ /* 0x000fe400078e023c */
[----:B------:R-:W-:Y:S01]  /*8380*/  IMAD R62, R78, R66, RZ ;  /* 0x000000424e3e7224 */ /* 0x000fe200078e02ff */
[----:B------:R-:W-:Y:S01]  /*8390*/  I2IP.S8.S32.SAT R122, R63, R58, RZ ;  /* 0x0000003a3f7a7239 */ /* 0x000fe200000014ff */
[----:B------:R-:W-:Y:S02]  /*83a0*/  IMAD R61, R84, R82, R61 ;  /* 0x00000052543d7224 */ /* 0x000fe400078e023d */
[----:B------:R-:W-:Y:S01]  /*83b0*/  IMAD R67, R78, R67, RZ ;  /* 0x000000434e437224 */ /* 0x000fe200078e02ff */
[----:B------:R-:W-:Y:S01]  /*83c0*/  I2IP.S8.S32.SAT R122, R57, R56, R122 ;  /* 0x00000038397a7239 */ /* 0x000fe2000000147a */
[-C--:B------:R-:W-:Y:S02]  /*83d0*/  IMAD R62, R85, R82.reuse, R62 ;  /* 0x00000052553e7224 */ /* 0x080fe400078e023e */
[----:B------:R-:W-:Y:S05]  /*83e0*/  IMAD R67, R86, R82, R67 ;  /* 0x0000005256437224 */ /* 0x000fea00078e0243 */
[----:B------:R-:W-:Y:S04]  /*83f0*/  I2IP.S8.S32.SAT R123, R67, R62, RZ ;  /* 0x0000003e437b7239 */ /* 0x000fe800000014ff */
[----:B------:R-:W-:Y:S05]  /*8400*/  I2IP.S8.S32.SAT R123, R61, R60, R123 ;  /* 0x0000003c3d7b7239 */ /* 0x000fea000000147b */
[----:B------:R1:W-:Y:S01]  /*8410*/  STS.128 [R173+0x4400], R120 ;  /* 0x00440078ad007388 */ /* 0x0003e20000000c00 */
[----:B------:R-:W-:Y:S01]  /*8420*/  @!PT LDS RZ, [RZ] ;  /* 0x00000000fffff984 */ /* 0x000fe20000000800 */
[----:B------:R-:W-:Y:S01]  /*8430*/  @!PT LDS RZ, [RZ] ;  /* 0x00000000fffff984 */ /* 0x000fe20000000800 */
[----:B------:R-:W-:Y:S01]  /*8440*/  @!PT LDS RZ, [RZ] ;  /* 0x00000000fffff984 */ /* 0x000fe20000000800 */
[----:B------:R-:W-:Y:S01]  /*8450*/  @!PT LDS RZ, [RZ] ;  /* 0x00000000fffff984 */ /* 0x000fe20000000800 */
[----:B------:R2:W-:Y:S07]  /*8460*/  MEMBAR.ALL.CTA ;  /* 0x0000000000007992 */ /* 0x0005ee0000008000 */
[----:B--2---:R-:W2:Y:S02]  /*8470*/  FENCE.VIEW.ASYNC.S ;  /* 0x00000000000073c6 */ /* 0x004ea40000000000 */
[----:B--2---:R-:W-:Y:S06]  /*8480*/  BAR.SYNC.DEFER_BLOCKING 0x1, 0x80 ;  /* 0x0042000000007b1d */ /* 0x004fec0000010000 */
[----:B------:R-:W-:Y:S05]  /*8490*/  @P0 BRA `(.L_x_142) ;  /* 0x0000000000280947 */ /* 0x000fea0003800000 */
[----:B------:R-:W-:Y:S02]  /*84a0*/  UIADD3 UR4, UPT, UPT, UR49, 0x4400, URZ ;  /* 0x0000440031047890 */ /* 0x000fe4000fffe0ff */
[----:B------:R-:W-:Y:S01]  /*84b0*/  UIADD3 UR6, UP0, UPT, UR52, 0x680, URZ ;  /* 0x0000068034067890 */ /* 0x000fe2000ff1e0ff */
[----:B------:R-:W-:Y:S03]  /*84c0*/  UMOV UR43, UR36 ;  /* 0x00000024002b7c82 */ /* 0x000fe60008000000 */
[----:B------:R-:W-:Y:S01]  /*84d0*/  MOV R168, UR4 ;  /* 0x0000000400a87c02 */ /* 0x000fe20008000f00 */
[----:B------:R-:W-:Y:S03]  /*84e0*/  UIADD3.X UR7, UPT, UPT, URZ, UR53, URZ, UP0, !UPT ;  /* 0x00000035ff077290 */ /* 0x000fe600087fe4ff */
[----:B------:R-:W-:Y:S11]  /*84f0*/  R2UR UR40, R168 ;  /* 0x00000000a82872ca */ /* 0x000ff600000e0000 */
[----:B------:R-:W-:Y:S02]  /*8500*/  @!UPT UIADD3 URZ, UPT, UPT, URZ, URZ, URZ ;  /* 0x000000fffffff290 */ /* 0x000fe4000fffe0ff */
[----:B------:R2:W-:Y:S01]  /*8510*/  UTMASTG.3D [UR40], [UR6] ;  /* 0x00000028060073b5 */ /* 0x0005e20008010000 */
[----:B------:R0:W-:Y:S01]  /*8520*/  UTMACMDFLUSH ;  /* 0x00000000000079b7 */ /* 0x0001e20000000000 */
[----:B--2---:R-:W-:Y:S04]  /*8530*/  DEPBAR.LE SB0, 0x1 ;  /* 0x000080400000791a */ /* 0x004fe80000000000 */
.L_x_142:
[----:B------:R-:W-:Y:S05]  /*8540*/  BSYNC.RECONVERGENT B0 ;  /* 0x0000000000007941 */ /* 0x000fea0003800200 */
.L_x_141:
[----:B------:R-:W-:Y:S06]  /*8550*/  BAR.SYNC.DEFER_BLOCKING 0x1, 0x80 ;  /* 0x0042000000007b1d */ /* 0x000fec0000010000 */
[----:B------:R-:W2:Y:S01]  /*8560*/  @P6 SYNCS.PHASECHK.TRANS64.TRYWAIT P0, [R124+URZ+0x200], R125 ;  /* 0x0002007d7c0065a7 */ /* 0x000ea200080011ff */
[----:B------:R-:W-:Y:S01]  /*8570*/  BSSY B1, `(.L_x_143) ;  /* 0x0000023000017945 */ /* 0x000fe20003800000 */
[----:B--2---:R-:W-:Y:S03]  /*8580*/  @P6 SEL R116, RZ, 0x1, !P0 ;  /* 0x00000001ff746807 */ /* 0x004fe60004000000 */
[----:B------:R-:W-:Y:S05]  /*8590*/  @!P6 BRA `(.L_x_144) ;  /* 0x000000000080e947 */ /* 0x000fea0003800000 */
[----:B------:R-:W-:Y:S01]  /*85a0*/  ISETP.NE.AND P1, PT, R117, RZ, PT ;  /* 0x000000ff7500720c */ /* 0x000fe20003f25270 */
[----:B------:R-:W-:Y:S01]  /*85b0*/  BSSY B0, `(.L_x_145) ;  /* 0x000000a000007945 */ /* 0x000fe20003800000 */
[----:B------:R-:W-:Y:S11]  /*85c0*/  ISETP.NE.AND P0, PT, R116, RZ, PT ;  /* 0x000000ff7400720c */ /* 0x000ff60003f05270 */
[----:B------:R-:W-:Y:S04]  /*85d0*/  @P1 IMAD R119, R162, 0x2000, R119 ;  /* 0x00002000a2771824 */ /* 0x000fe800078e0277 */
[--C-:B------:R-:W-:Y:S01]  /*85e0*/  @P1 IMAD.IADD R118, R118, 0x1, R119.reuse ;  /* 0x0000000176761824 */ /* 0x100fe200078e0277 */
[----:B------:R-:W-:Y:S01]  /*85f0*/  @P1 IADD3 R2, PT, PT, R167, R119, RZ ;  /* 0x00000077a7021210 */ /* 0x000fe20007ffe0ff */
[----:B------:R-:W-:Y:S01]  /*8600*/  @P1 IMAD.IADD R0, R166, 0x1, R119 ;  /* 0x00000001a6001824 */ /* 0x000fe200078e0277 */
[----:B------:R-:W-:Y:S06]  /*8610*/  @P0 BRA `(.L_x_146) ;  /* 0x00000000000c0947 */ /* 0x000fec0003800000 */
[----:B------:R-:W-:Y:S04]  /*8620*/  SHF.L.U32 R3, R161, 0x1f, RZ ;  /* 0x0000001fa1037819 */ /* 0x000fe800000006ff */
[----:B------:R-:W2:Y:S02]  /*8630*/  SYNCS.PHASECHK.TRANS64.TRYWAIT P0, [R124+URZ+0x200], R3 ;  /* 0x000200037c0075a7 */ /* 0x000ea400080011ff */
[----:B--2---:R-:W-:Y:S05]  /*8640*/  @!P0 BRA `(.L_x_147) ;  /* 0x0000002800e08947 */ /* 0x004fea0003800000 */
.L_x_146:
[----:B------:R-:W-:Y:S05]  /*8650*/  BSYNC B0 ;  /* 0x0000000000007941 */ /* 0x000fea0003800000 */
.L_x_145:
[----:B------:R-:W-:Y:S01]  /*8660*/  ISETP.NE.AND P0, PT, R117, RZ, PT ;  /* 0x000000ff7500720c */ /* 0x000fe20003f05270 */
[----:B--2---:R-:W-:Y:S02]  /*8670*/  VIADD R124, R124, 0x210 ;  /* 0x000002107c7c7836 */ /* 0x004fe40000000000 */
[----:B------:R-:W-:Y:S02]  /*8680*/  IMAD.U32 R3, RZ, RZ, UR37 ;  /* 0x00000025ff037e24 */ /* 0x000fe4000f8e00ff */
[----:B------:R-:W-:Y:S03]  /*8690*/  VIADD R162, R162, 0x1 ;  /* 0x00000001a2a27836 */ /* 0x000fe60000000000 */
[----:B------:R-:W-:Y:S05]  /*86a0*/  PRMT R3, R3, 0x654, R124 ;  /* 0x0000065403037816 */ /* 0x000fea000000007c */
[----:B------:R2:W3:Y:S04]  /*86b0*/  @P0 LDS.128 R88, [R119+0x400] ;  /* 0x0004000077580984 */ /* 0x0004e80000000c00 */
[----:B------:R2:W4:Y:S04]  /*86c0*/  @P0 LDS.128 R96, [R2+0x400] ;  /* 0x0004000002600984 */ /* 0x0005280000000c00 */
        /* <DEDUP_REMOVED lines=9> */
[----:B------:R-:W-:Y:S02]  /*8760*/  SEL R4, RZ, 0x1, P0 ;  /* 0x00000001ff047807 */ /* 0x000fe40000000000 */
[----:B------:R-:W-:Y:S02]  /*8770*/  SEL R162, R162, RZ, P0 ;  /* 0x000000ffa2a27207 */ /* 0x000fe40000000000 */
[----:B------:R-:W-:Y:S01]  /*8780*/  LOP3.LUT R161, R161, R4, RZ, 0x3c, !PT ;  /* 0x00000004a1a17212 */ /* 0x000fe200078e3cff */
[----:B-----5:R2:W-:Y:S06]  /*8790*/  SYNCS.ARRIVE.TRANS64.RED.A1T0 RZ, [R3+URZ], RZ ;  /* 0x000000ff03ff79a7 */ /* 0x0205ec00081004ff */
.L_x_144:
[----:B------:R-:W-:Y:S05]  /*87a0*/  BSYNC B1 ;  /* 0x0000000000017941 */ /* 0x000fea0003800000 */
.L_x_143:
[----:B--2---:R-:W-:Y:S05]  /*87b0*/  VIADD R3, R80, 0x40 ;  /* 0x0000004050037836 */ /* 0x004fea0000000000 */
[----:B------:R-:W-:Y:S04]  /*87c0*/  SHF.R.U32.HI R3, RZ, 0x15, R3 ;  /* 0x00000015ff037819 */ /* 0x000fe80000011603 */
[----:B------:R-:W-:Y:S11]  /*87d0*/  LOP3.LUT P0, RZ, R3, 0x3, R156, 0x48, !PT ;  /* 0x0000000303ff7812 */ /* 0x000ff6000780489c */
[----:B------:R-:W-:Y:S02]  /*87e0*/  @!UPT UIADD3 URZ, UPT, UPT, URZ, URZ, URZ ;  /* 0x000000fffffff290 */ /* 0x000fe4000fffe0ff */
[----:B------:R-:W-:Y:S05]  /*87f0*/  @!P0 BRA `(.L_x_148) ;  /* 0x0000000000408947 */ /* 0x000fea0003800000 */
[----:B------:R-:W2:Y:S01]  /*8800*/  LDCU.64 UR8, c[0x4][0x70] ;  /* 0x01000e00ff0877ac */ /* 0x000ea20008000a00 */
[----:B------:R-:W-:Y:S01]  /*8810*/  MOV R3, 0x0 ;  /* 0x0000000000037802 */ /* 0x000fe20000000f00 */
[----:B------:R-:W-:Y:S02]  /*8820*/  HFMA2 R12, -RZ, RZ, 0, 5.9604644775390625e-08 ;  /* 0x00000001ff0c7431 */ /* 0x000fe400000001ff */
[----:B------:R-:W-:Y:S02]  /*8830*/  IMAD.MOV.U32 R8, RZ, RZ, 0x192 ;  /* 0x00000192ff087424 */ /* 0x000fe400078e00ff */
[----:B------:R-:W-:Y:S01]  /*8840*/  IMAD.MOV.U32 R13, RZ, RZ, RZ ;  /* 0x000000ffff0d7224 */ /* 0x000fe200078e00ff */
[----:B------:R-:W5:Y:S01]  /*8850*/  LDCU.64 UR6, c[0x4][0x78] ;  /* 0x01000f00ff0677ac */ /* 0x000f620008000a00 */
[----:B------:R-:W1:Y:S01]  /*8860*/  LDC.64 R2, c[0x4][R3] ;  /* 0x0100000003027b82 */ /* 0x000e620000000a00 */
[----:B------:R-:W3:Y:S01]  /*8870*/  LDCU.64 UR4, c[0x4][0x10] ;  /* 0x01000200ff0477ac */ /* 0x000ee20008000a00 */
[----:B--2---:R-:W-:Y:S01]  /*8880*/  MOV R5, UR9 ;  /* 0x0000000900057c02 */ /* 0x004fe20008000f00 */
[----:B------:R-:W-:Y:S01]  /*8890*/  IMAD.U32 R4, RZ, RZ, UR8 ;  /* 0x00000008ff047e24 */ /* 0x000fe2000f8e00ff */
[----:B-----5:R-:W-:Y:S01]  /*88a0*/  MOV R7, UR7 ;  /* 0x0000000700077c02 */ /* 0x020fe20008000f00 */
[----:B------:R-:W-:Y:S01]  /*88b0*/  IMAD.U32 R6, RZ, RZ, UR6 ;  /* 0x00000006ff067e24 */ /* 0x000fe2000f8e00ff */
[----:B---3--:R-:W-:Y:S01]  /*88c0*/  MOV R11, UR5 ;  /* 0x00000005000b7c02 */ /* 0x008fe20008000f00 */
[----:B------:R-:W-:Y:S02]  /*88d0*/  IMAD.U32 R10, RZ, RZ, UR4 ;  /* 0x00000004ff0a7e24 */ /* 0x000fe4000f8e00ff */
[----:B------:R-:W-:Y:S07]  /*88e0*/  LEPC R20, `(.L_x_148) ;  /* 0x000000001014794e */ /* 0x000fee0000000000 */
[----:B-1--4-:R-:W-:Y:S05]  /*88f0*/  CALL.ABS.NOINC R2 ;  /* 0x0000000002007343 */ /* 0x012fea0003c00000 */
.L_x_148:
[----:B------:R-:W-:Y:S01]  /*8900*/  ISETP.NE.AND P0, PT, R169, RZ, PT ;  /* 0x000000ffa900720c */ /* 0x000fe20003f05270 */
[----:B------:R-:W-:Y:S05]  /*8910*/  WARPSYNC.ALL ;  /* 0x0000000000007948 */ /* 0x000fea0003800000 */
[----:B------:R-:W-:Y:S01]  /*8920*/  R2UR UR4, R80 ;  /* 0x00000000500472ca */ /* 0x000fe200000e0000 */
[----:B---3--:R-:W-:Y:S01]  /*8930*/  IMAD.U32 R141, R90, 0x10000, RZ ;  /* 0x000100005a8d7824 */ /* 0x008fe200078e00ff */
[C---:B------:R-:W-:Y:S01]  /*8940*/  SHF.L.U32 R83, R88.reuse, 0x10, RZ ;  /* 0x0000001058537819 */ /* 0x040fe200000006ff */
[----:B----4-:R-:W-:Y:S01]  /*8950*/  IMAD.U32 R126, R99, 0x10000, RZ ;  /* 0x00010000637e7824 */ /* 0x010fe200078e00ff */
[----:B------:R-:W-:Y:S01]  /*8960*/  PRMT R81, R88, 0x8880, RZ ;  /* 0x0000888058517816 */ /* 0x000fe200000000ff */
[----:B-1----:R-:W-:Y:S01]  /*8970*/  IMAD.U32 R115, R108, 0x10000, RZ ;  /* 0x000100006c737824 */ /* 0x002fe200078e00ff */
[----:B------:R-:W-:Y:S01]  /*8980*/  SHF.L.U32 R84, R88, 0x8, RZ ;  /* 0x0000000858547819 */ /* 0x000fe200000006ff */
[----:B------:R-:W-:Y:S01]  /*8990*/  IMAD.SHL.U32 R134, R96, 0x100, RZ ;  /* 0x0000010060867824 */ /* 0x000fe200078e00ff */
[----:B------:R-:W-:Y:S01]  /*89a0*/  SHF.R.S32.HI R83, RZ, 0x18, R83 ;  /* 0x00000018ff537819 */ /* 0x000fe20000011453 */
[----:B------:R-:W-:Y:S01]  /*89b0*/  IMAD.SHL.U32 R119, R105, 0x100, RZ ;  /* 0x0000010069777824 */ /* 0x000fe200078e00ff */
[----:B------:R-:W-:Y:S01]  /*89c0*/  SHF.R.S32.HI R84, RZ, 0x18, R84 ;  /* 0x00000018ff547819 */ /* 0x000fe20000011454 */
[----:B------:R-:W-:Y:S01]  /*89d0*/  IMAD.SHL.U32 R92, R110, 0x100, RZ ;  /* 0x000001006e5c7824 */ /* 0x000fe200078e00ff */
[----:B------:R-:W-:Y:S01]  /*89e0*/  SHF.R.S32.HI R85, RZ, 0x18, R88 ;  /* 0x00000018ff557819 */ /* 0x000fe20000011458 */
[----:B------:R-:W1:Y:S01]  /*89f0*/  LDTM.x64 R4, tmem[UR4+0x40] ;  /* 0x00004004000479ee */ /* 0x000e620008340000 */
[----:B------:R-:W-:Y:S01]  /*8a00*/  PRMT R145, R89, 0x8880, RZ ;  /* 0x0000888059917816 */ /* 0x000fe200000000ff */
[----:B------:R-:W-:Y:S01]  /*8a10*/  NOP ;  /* 0x0000000000007918 */ /* 0x000fe20000000000 */
[----:B------:R-:W-:Y:S01]  /*8a20*/  IADD3 R171, PT, PT, R171, 0x270, RZ ;  /* 0x00000270abab7810 */ /* 0x000fe20007ffe0ff */
[----:B------:R-:W-:Y:S01]  /*8a30*/  BSSY.RECONVERGENT B0, `(.L_x_149) ;  /* 0x000011b000007945 */ /* 0x000fe20003800200 */
[----:B------:R-:W-:Y:S02]  /*8a40*/  PRMT R102, R109, 0x8880, RZ ;  /* 0x000088806d667816 */ /* 0x000fe400000000ff */
[----:B------:R-:W-:Y:S02]  /*8a50*/  LOP3.LUT R171, R171, 0xfefffff8, RZ, 0xc0, !PT ;  /* 0xfefffff8abab7812 */ /* 0x000fe400078ec0ff */
[C---:B------:R-:W-:Y:S02]  /*8a60*/  SHF.L.U32 R100, R109.reuse, 0x10, RZ ;  /* 0x000000106d647819 */ /* 0x040fe400000006ff */
[----:B-1----:R1:W-:Y:S01]  /*8a70*/  SYNCS.ARRIVE.TRANS64.RED.A1T0 RZ, [R171+URZ], RZ ;  /* 0x000000ffabff79a7 */ /* 0x0023e200081004ff */
[C---:B------:R-:W-:Y:S02]  /*8a80*/  PRMT R130, R98.reuse, 0x8880, RZ ;  /* 0x0000888062827816 */ /* 0x040fe400000000ff */
[C---:B------:R-:W-:Y:S02]  /*8a90*/  SHF.L.U32 R129, R98.reuse, 0x10, RZ ;  /* 0x0000001062817819 */ /* 0x040fe400000006ff */
[----:B------:R-:W-:Y:S02]  /*8aa0*/  SHF.L.U32 R128, R98, 0x8, RZ ;  /* 0x0000000862807819 */ /* 0x000fe400000006ff */
[----:B------:R-:W-:Y:S02]  /*8ab0*/  SHF.R.S32.HI R95, RZ, 0x18, R98 ;  /* 0x00000018ff5f7819 */ /* 0x000fe40000011462 */
[----:B------:R-:W-:Y:S02]  /*8ac0*/  SHF.L.U32 R98, R109, 0x8, RZ ;  /* 0x000000086d627819 */ /* 0x000fe400000006ff */
[----:B------:R-:W-:Y:S01]  /*8ad0*/  SHF.L.U32 R144, R89, 0x10, RZ ;  /* 0x0000001059907819 */ /* 0x000fe200000006ff */
[----:B------:R-:W-:Y:S01]  /*8ae0*/  IMAD R0, R78, R4, RZ ;  /* 0x000000044e007224 */ /* 0x000fe200078e02ff */
[----:B------:R-:W-:Y:S01]  /*8af0*/  PRMT R142, R90, 0x8880, RZ ;  /* 0x000088805a8e7816 */ /* 0x000fe200000000ff */
[C---:B------:R-:W-:Y:S01]  /*8b00*/  IMAD R2, R78.reuse, R5, RZ ;  /* 0x000000054e027224 */ /* 0x040fe200078e02ff */
[----:B------:R-:W-:Y:S01]  /*8b10*/  SHF.R.S32.HI R4, RZ, 0x18, R144 ;  /* 0x00000018ff047819 */ /* 0x000fe20000011490 */
[C---:B------:R-:W-:Y:S01]  /*8b20*/  IMAD R3, R78.reuse, R6, RZ ;  /* 0x000000064e037224 */ /* 0x040fe200078e02ff */
[----:B------:R-:W-:Y:S01]  /*8b30*/  SHF.R.S32.HI R86, RZ, 0x18, R89 ;  /* 0x00000018ff567819 */ /* 0x000fe20000011459 */
[-C--:B------:R-:W-:Y:S01]  /*8b40*/  IMAD R0, R81, R82.reuse, R0 ;  /* 0x0000005251007224 */ /* 0x080fe200078e0200 */
[----:B------:R-:W-:Y:S01]  /*8b50*/  PRMT R139, R91, 0x8880, RZ ;  /* 0x000088805b8b7816 */ /* 0x000fe200000000ff */
[----:B------:R-:W-:Y:S01]  /*8b60*/  IMAD R7, R78, R7, RZ ;  /* 0x000000074e077224 */ /* 0x000fe200078e02ff */
[----:B------:R-:W-:Y:S01]  /*8b70*/  SHF.R.S32.HI R87, RZ, 0x18, R90 ;  /* 0x00000018ff577819 */ /* 0x000fe2000001145a */
[-C--:B------:R-:W-:Y:S01]  /*8b80*/  IMAD R2, R83, R82.reuse, R2 ;  /* 0x0000005253027224 */ /* 0x080fe200078e0202 */
[----:B------:R-:W-:Y:S01]  /*8b90*/  SHF.R.S32.HI R83, RZ, 0x18, R109 ;  /* 0x00000018ff537819 */ /* 0x000fe2000001146d */
[-C--:B------:R-:W-:Y:S01]  /*8ba0*/  IMAD R3, R84, R82.reuse, R3 ;  /* 0x0000005254037224 */ /* 0x080fe200078e0203 */
[----:B------:R-:W-:Y:S01]  /*8bb0*/  SHF.L.U32 R138, R91, 0x10, RZ ;  /* 0x000000105b8a7819 */ /* 0x000fe200000006ff */
[----:B------:R-:W-:Y:S01]  /*8bc0*/  IMAD R7, R85, R82, R7 ;  /* 0x0000005255077224 */ /* 0x000fe200078e0207 */
[----:B------:R-:W-:Y:S01]  /*8bd0*/  PRMT R136, R96, 0x8880, RZ ;  /* 0x0000888060887816 */ /* 0x000fe200000000ff */
[----:B------:R-:W-:Y:S01]  /*8be0*/  IMAD R8, R78, R8, RZ ;  /* 0x000000084e087224 */ /* 0x000fe200078e02ff */
[----:B------:R-:W-:Y:S01]  /*8bf0*/  SHF.L.U32 R135, R96, 0x10, RZ ;  /* 0x0000001060877819 */ /* 0x000fe200000006ff */
[C---:B------:R-:W-:Y:S01]  /*8c00*/  IMAD R9, R78.reuse, R9, RZ ;  /* 0x000000094e097224 */ /* 0x040fe200078e02ff */
[----:B------:R-:W-:Y:S01]  /*8c10*/  I2IP.S8.S32.SAT R109, R7, R3, RZ ;  /* 0x00000003076d7239 */ /* 0x000fe200000014ff */
[C---:B------:R-:W-:Y:S01]  /*8c20*/  IMAD R10, R78.reuse, R10, RZ ;  /* 0x0000000a4e0a7224 */ /* 0x040fe200078e02ff */
[----:B------:R-:W-:Y:S01]  /*8c30*/  MOV R3, R145 ;  /* 0x0000009100037202 */ /* 0x000fe20000000f00 */
[C---:B------:R-:W-:Y:S01]  /*8c40*/  IMAD R7, R78.reuse, R20, RZ ;  /* 0x000000144e077224 */ /* 0x040fe200078e02ff */
[C---:B------:R-:W-:Y:S01]  /*8c50*/  PRMT R133, R97.reuse, 0x8880, RZ ;  /* 0x0000888061857816 */ /* 0x040fe200000000ff */
[----:B------:R-:W-:Y:S01]  /*8c60*/  IMAD R11, R78, R11, RZ ;  /* 0x0000000b4e0b7224 */ /* 0x000fe200078e02ff */
[----:B------:R-:W-:Y:S01]  /*8c70*/  SHF.L.U32 R132, R97, 0x10, RZ ;  /* 0x0000001061847819 */ /* 0x000fe200000006ff */
[----:B------:R-:W-:Y:S01]  /*8c80*/  IMAD R8, R3, R82, R8 ;  /* 0x0000005203087224 */ /* 0x000fe200078e0208 */
[----:B------:R-:W-:Y:S01]  /*8c90*/  MOV R3, R142 ;  /* 0x0000008e00037202 */ /* 0x000fe20000000f00 */
[----:B------:R-:W-:Y:S01]  /*8ca0*/  IMAD R9, R4, R82, R9 ;  /* 0x0000005204097224 */ /* 0x000fe200078e0209 */
[----:B------:R-:W-:Y:S01]  /*8cb0*/  SHF.R.S32.HI R4, RZ, 0x18, R141 ;  /* 0x00000018ff047819 */ /* 0x000fe2000001148d */
[C---:B------:R-:W-:Y:S01]  /*8cc0*/  IMAD R20, R78.reuse, R25, RZ ;  /* 0x000000194e147224 */ /* 0x040fe200078e02ff */
[----:B------:R-:W-:Y:S01]  /*8cd0*/  SHF.R.S32.HI R93, RZ, 0x18, R97 ;  /* 0x00000018ff5d7819 */ /* 0x000fe20000011461 */
[C---:B------:R-:W-:Y:S01]  /*8ce0*/  IMAD R25, R78.reuse, R30, RZ ;  /* 0x0000001e4e197224 */ /* 0x040fe200078e02ff */
[----:B------:R-:W-:Y:S01]  /*8cf0*/  PRMT R127, R99, 0x8880, RZ ;  /* 0x00008880637f7816 */ /* 0x000fe200000000ff */
[----:B------:R-:W-:Y:S01]  /*8d00*/  IMAD R12, R78, R12, RZ ;  /* 0x0000000c4e0c7224 */ /* 0x000fe200078e02ff */
[----:B------:R-:W-:Y:S01]  /*8d10*/  PRMT R124, R104, 0x8880, RZ ;  /* 0x00008880687c7816 */ /* 0x000fe200000000ff */
[----:B------:R-:W-:Y:S01]  /*8d20*/  IMAD R6, R78, R19, RZ ;  /* 0x000000134e067224 */ /* 0x000fe200078e02ff */
[----:B------:R-:W-:Y:S01]  /*8d30*/  SHF.L.U32 R123, R104, 0x10, RZ ;  /* 0x00000010687b7819 */ /* 0x000fe200000006ff */
[C---:B------:R-:W-:Y:S01]  /*8d40*/  IMAD R30, R78.reuse, R35, RZ ;  /* 0x000000234e1e7224 */ /* 0x040fe200078e02ff */
[C---:B------:R-:W-:Y:S01]  /*8d50*/  PRMT R121, R105.reuse, 0x8880, RZ ;  /* 0x0000888069797816 */ /* 0x040fe200000000ff */
[C---:B------:R-:W-:Y:S01]  /*8d60*/  IMAD R19, R78.reuse, R24, RZ ;  /* 0x000000184e137224 */ /* 0x040fe200078e02ff */
[----:B------:R-:W-:Y:S01]  /*8d70*/  SHF.L.U32 R120, R105, 0x10, RZ ;  /* 0x0000001069787819 */ /* 0x000fe200000006ff */
[----:B------:R-:W-:Y:S01]  /*8d80*/  IMAD R35, R78, R40, RZ ;  /* 0x000000284e237224 */ /* 0x000fe200078e02ff */
[----:B------:R-:W-:Y:S01]  /*8d90*/  PRMT R118, R106, 0x8880, RZ ;  /* 0x000088806a767816 */ /* 0x000fe200000000ff */
[C---:B------:R-:W-:Y:S01]  /*8da0*/  IMAD R13, R78.reuse, R13, RZ ;  /* 0x0000000d4e0d7224 */ /* 0x040fe200078e02ff */
[----:B------:R-:W-:Y:S01]  /*8db0*/  SHF.R.S32.HI R101, RZ, 0x18, R105 ;  /* 0x00000018ff657819 */ /* 0x000fe20000011469 */
[----:B------:R-:W-:Y:S01]  /*8dc0*/  IMAD R24, R78, R29, RZ ;  /* 0x0000001d4e187224 */ /* 0x000fe200078e02ff */
[----:B------:R-:W-:Y:S01]  /*8dd0*/  SHF.L.U32 R116, R106, 0x10, RZ ;  /* 0x000000106a747819 */ /* 0x000fe200000006ff */
[C---:B------:R-:W-:Y:S01]  /*8de0*/  IMAD R40, R78.reuse, R45, RZ ;  /* 0x0000002d4e287224 */ /* 0x040fe200078e02ff */
[----:B------:R-:W-:Y:S01]  /*8df0*/  PRMT R112, R107, 0x8880, RZ ;  /* 0x000088806b707816 */ /* 0x000fe200000000ff */
[C---:B------:R-:W-:Y:S01]  /*8e00*/  IMAD R29, R78.reuse, R34, RZ ;  /* 0x000000224e1d7224 */ /* 0x040fe200078e02ff */
[----:B------:R-:W-:Y:S01]  /*8e10*/  SHF.R.S32.HI R103, RZ, 0x18, R106 ;  /* 0x00000018ff677819 */ /* 0x000fe2000001146a */
[----:B------:R-:W-:Y:S01]  /*8e20*/  IMAD R45, R78, R50, RZ ;  /* 0x000000324e2d7224 */ /* 0x000fe200078e02ff */
[----:B------:R-:W-:Y:S01]  /*8e30*/  PRMT R117, R108, 0x8880, RZ ;  /* 0x000088806c757816 */ /* 0x000fe200000000ff */
[C---:B------:R-:W-:Y:S01]  /*8e40*/  IMAD R14, R78.reuse, R14, RZ ;  /* 0x0000000e4e0e7224 */ /* 0x040fe200078e02ff */
[----:B------:R-:W-:Y:S01]  /*8e50*/  SHF.R.S32.HI R105, RZ, 0x18, R107 ;  /* 0x00000018ff697819 */ /* 0x000fe2000001146b */
[C---:B------:R-:W-:Y:S01]  /*8e60*/  IMAD R34, R78.reuse, R39, RZ ;  /* 0x000000274e227224 */ /* 0x040fe200078e02ff */
[----:B------:R-:W-:Y:S01]  /*8e70*/  SHF.R.S32.HI R81, RZ, 0x18, R108 ;  /* 0x00000018ff517819 */ /* 0x000fe2000001146c */
[----:B------:R-:W-:Y:S01]  /*8e80*/  IMAD R50, R78, R55, RZ ;  /* 0x000000374e327224 */ /* 0x000fe200078e02ff */
[----:B------:R-:W-:Y:S01]  /*8e90*/  SHF.L.U32 R94, R110, 0x10, RZ ;  /* 0x000000106e5e7819 */ /* 0x000fe200000006ff */
[C---:B------:R-:W-:Y:S01]  /*8ea0*/  IMAD R39, R78.reuse, R44, RZ ;  /* 0x0000002c4e277224 */ /* 0x040fe200078e02ff */
[----:B------:R-:W-:Y:S01]  /*8eb0*/  SHF.L.U32 R143, R89, 0x8, RZ ;  /* 0x00000008598f7819 */ /* 0x000fe200000006ff */
[C---:B------:R-:W-:Y:S01]  /*8ec0*/  IMAD R55, R78.reuse, R60, RZ ;  /* 0x0000003c4e377224 */ /* 0x040fe200078e02ff */
[----:B------:R-:W-:Y:S01]  /*8ed0*/  SHF.R.S32.HI R89, RZ, 0x18, R91 ;  /* 0x00000018ff597819 */ /* 0x000fe2000001145b */
[C---:B------:R-:W-:Y:S01]  /*8ee0*/  IMAD R15, R78.reuse, R15, RZ ;  /* 0x0000000f4e0f7224 */ /* 0x040fe200078e02ff */
[----:B------:R-:W-:Y:S01]  /*8ef0*/  SHF.R.S32.HI R5, RZ, 0x18, R143 ;  /* 0x00000018ff057819 */ /* 0x000fe2000001148f */
[C---:B------:R-:W-:Y:S01]  /*8f00*/  IMAD R44, R78.reuse, R49, RZ ;  /* 0x000000314e2c7224 */ /* 0x040fe200078e02ff */
[----:B------:R-:W-:Y:S01]  /*8f10*/  SHF.R.S32.HI R85, RZ, 0x18, R110 ;  /* 0x00000018ff557819 */ /* 0x000fe2000001146e */
[----:B------:R-:W-:Y:S01]  /*8f20*/  IMAD R60, R78, R65, RZ ;  /* 0x000000414e3c7224 */ /* 0x000fe200078e02ff */
[----:B------:R-:W-:Y:S01]  /*8f30*/  SHF.L.U32 R140, R90, 0x8, RZ ;  /* 0x000000085a8c7819 */ /* 0x000fe200000006ff */
[-C--:B------:R-:W-:Y:S01]  /*8f40*/  IMAD R10, R5, R82.reuse, R10 ;  /* 0x00000052050a7224 */ /* 0x080fe200078e020a */
[----:B------:R-:W-:Y:S01]  /*8f50*/  PRMT R90, R111, 0x8880, RZ ;  /* 0x000088806f5a7816 */ /* 0x000fe200000000ff */
[-C--:B------:R-:W-:Y:S01]  /*8f60*/  IMAD R11, R86, R82.reuse, R11 ;  /* 0x00000052560b7224 */ /* 0x080fe200078e020b */
[----:B------:R-:W-:Y:S01]  /*8f70*/  SHF.R.S32.HI R5, RZ, 0x18, R140 ;  /* 0x00000018ff057819 */ /* 0x000fe2000001148c */
[-C--:B------:R-:W-:Y:S01]  /*8f80*/  IMAD R12, R3, R82.reuse, R12 ;  /* 0x00000052030c7224 */ /* 0x080fe200078e020c */
[----:B------:R-:W-:Y:S01]  /*8f90*/  SHF.L.U32 R88, R111, 0x10, RZ ;  /* 0x000000106f587819 */ /* 0x000fe200000006ff */
[----:B------:R-:W-:Y:S01]  /*8fa0*/  IMAD R13, R4, R82, R13 ;  /* 0x00000052040d7224 */ /* 0x000fe200078e020d */
[----:B------:R-:W-:Y:S01]  /*8fb0*/  I2IP.S8.S32.SAT R65, R11, R10, RZ ;  /* 0x0000000a0b417239 */ /* 0x000fe200000014ff */
[C---:B------:R-:W-:Y:S01]  /*8fc0*/  IMAD R49, R78.reuse, R54, RZ ;  /* 0x000000364e317224 */ /* 0x040fe200078e02ff */
[----:B------:R-:W-:Y:S01]  /*8fd0*/  SHF.L.U32 R137, R91, 0x8, RZ ;  /* 0x000000085b897819 */ /* 0x000fe200000006ff */
[----:B------:R-:W-:Y:S01]  /*8fe0*/  IMAD R14, R5, R82, R14 ;  /* 0x00000052050e7224 */ /* 0x000fe200078e020e */
[----:B------:R-:W-:Y:S01]  /*8ff0*/  I2IP.S8.S32.SAT R65, R9, R8, R65 ;  /* 0x0000000809417239 */ /* 0x000fe20000001441 */
[C---:B------:R-:W-:Y:S01]  /*9000*/  IMAD R3, R78.reuse, R16, RZ ;  /* 0x000000104e037224 */ /* 0x040fe200078e02ff */
[----:B------:R-:W-:Y:S01]  /*9010*/  SHF.R.S32.HI R11, RZ, 0x18, R138 ;  /* 0x00000018ff0b7819 */ /* 0x000fe2000001148a */
[C---:B------:R-:W-:Y:S01]  /*9020*/  IMAD R54, R78.reuse, R59, RZ ;  /* 0x0000003b4e367224 */ /* 0x040fe200078e02ff */
[----:B------:R-:W-:Y:S01]  /*9030*/  SHF.R.S32.HI R9, RZ, 0x18, R135 ;  /* 0x00000018ff097819 */ /* 0x000fe20000011487 */
[----:B------:R-:W-:Y:S01]  /*9040*/  IMAD.MOV.U32 R10, RZ, RZ, R139 ;  /* 0x000000ffff0a7224 */ /* 0x000fe200078e008b */
[----:B------:R-:W-:Y:S01]  /*9050*/  SHF.R.S32.HI R8, RZ, 0x18, R134 ;  /* 0x00000018ff087819 */ /* 0x000fe20000011486 */
[----:B------:R-:W-:Y:S01]  /*9060*/  IMAD R59, R78, R64, RZ ;  /* 0x000000404e3b7224 */ /* 0x000fe200078e02ff */
[----:B------:R-:W-:Y:S01]  /*9070*/  I2IP.S8.S32.SAT R64, R2, R0, R109 ;  /* 0x0000000002407239 */ /* 0x000fe2000000146d */
[----:B------:R-:W-:Y:S01]  /*9080*/  IMAD R15, R87, R82, R15 ;  /* 0x00000052570f7224 */ /* 0x000fe200078e020f */
[----:B------:R-:W-:Y:S01]  /*9090*/  MOV R2, R136 ;  /* 0x0000008800027202 */ /* 0x000fe20000000f00 */
[C---:B------:R-:W-:Y:S01]  /*90a0*/  IMAD R4, R78.reuse, R17, RZ ;  /* 0x000000114e047224 */ /* 0x040fe200078e02ff */
[----:B------:R-:W-:Y:S01]  /*90b0*/  SHF.R.S32.HI R0, RZ, 0x18, R137 ;  /* 0x00000018ff007819 */ /* 0x000fe20000011489 */
[----:B------:R-:W-:Y:S01]  /*90c0*/  IMAD R5, R78, R18, RZ ;  /* 0x000000124e057224 */ /* 0x000fe200078e02ff */
[----:B------:R-:W-:Y:S01]  /*90d0*/  I2IP.S8.S32.SAT R14, R15, R14, RZ ;  /* 0x0000000e0f0e7239 */ /* 0x000fe200000014ff */
[-C--:B------:R-:W-:Y:S01]  /*90e0*/  IMAD R3, R10, R82.reuse, R3 ;  /* 0x000000520a037224 */ /* 0x080fe200078e0203 */
[----:B------:R-:W-:Y:S01]  /*90f0*/  SHF.R.S32.HI R91, RZ, 0x18, R96 ;  /* 0x00000018ff5b7819 */ /* 0x000fe20000011460 */
[-C--:B------:R-:W-:Y:S01]  /*9100*/  IMAD R4, R11, R82.reuse, R4 ;  /* 0x000000520b047224 */ /* 0x080fe200078e0204 */
[----:B------:R-:W-:Y:S01]  /*9110*/  PRMT R96, R110, 0x8880, RZ ;  /* 0x000088806e607816 */ /* 0x000fe200000000ff */
[-C--:B------:R-:W-:Y:S01]  /*9120*/  IMAD R5, R0, R82.reuse, R5 ;  /* 0x0000005200057224 */ /* 0x080fe200078e0205 */
[----:B------:R-:W-:Y:S01]  /*9130*/  MOV R0, R133 ;  /* 0x0000008500007202 */ /* 0x000fe20000000f00 */
[C---:B------:R-:W-:Y:S01]  /*9140*/  IMAD R16, R78.reuse, R21, RZ ;  /* 0x000000154e107224 */ /* 0x040fe200078e02ff */
[----:B------:R-:W-:Y:S01]  /*9150*/  SHF.L.U32 R131, R97, 0x8, RZ ;  /* 0x0000000861837819 */ /* 0x000fe200000006ff */
[----:B------:R-:W-:Y:S01]  /*9160*/  IMAD R6, R89, R82, R6 ;  /* 0x0000005259067224 */ /* 0x000fe200078e0206 */
[----:B------:R-:W-:Y:S01]  /*9170*/  SHF.R.S32.HI R97, RZ, 0x18, R99 ;  /* 0x00000018ff617819 */ /* 0x000fe20000011463 */
[----:B------:R-:W-:Y:S01]  /*9180*/  IMAD R17, R78, R22, RZ ;  /* 0x000000164e117224 */ /* 0x000fe200078e02ff */
[----:B------:R-:W-:Y:S01]  /*9190*/  SHF.L.U32 R125, R99, 0x8, RZ ;  /* 0x00000008637d7819 */ /* 0x000fe200000006ff */
[-C--:B------:R-:W-:Y:S01]  /*91a0*/  IMAD R7, R2, R82.reuse, R7 ;  /* 0x0000005202077224 */ /* 0x080fe200078e0207 */
[----:B------:R-:W-:Y:S01]  /*91b0*/  I2IP.S8.S32.SAT R5, R6, R5, RZ ;  /* 0x0000000506057239 */ /* 0x000fe200000014ff */
[----:B------:R-:W-:Y:S01]  /*91c0*/  IMAD R18, R78, R23, RZ ;  /* 0x000000174e127224 */ /* 0x000fe200078e02ff */
[----:B------:R-:W-:Y:S01]  /*91d0*/  SHF.R.S32.HI R2, RZ, 0x18, R131 ;  /* 0x00000018ff027819 */ /* 0x000fe20000011483 */
[-C--:B------:R-:W-:Y:S01]  /*91e0*/  IMAD R16, R9, R82.reuse, R16 ;  /* 0x0000005209107224 */ /* 0x080fe200078e0210 */
[----:B------:R-:W-:Y:S01]  /*91f0*/  SHF.R.S32.HI R9, RZ, 0x18, R132 ;  /* 0x00000018ff097819 */ /* 0x000fe20000011484 */
[----:B------:R-:W-:Y:S01]  /*9200*/  IMAD R17, R8, R82, R17 ;  /* 0x0000005208117224 */ /* 0x000fe200078e0211 */
[----:B------:R-:W-:Y:S01]  /*9210*/  SHF.R.S32.HI R99, RZ, 0x18, R104 ;  /* 0x00000018ff637819 */ /* 0x000fe20000011468 */
[----:B------:R-:W-:Y:S01]  /*9220*/  IMAD R22, R78, R27, RZ ;  /* 0x0000001b4e167224 */ /* 0x000fe200078e02ff */
[----:B------:R-:W-:Y:S01]  /*9230*/  SHF.L.U32 R122, R104, 0x8, RZ ;  /* 0x00000008687a7819 */ /* 0x000fe200000006ff */
[----:B------:R-:W-:Y:S01]  /*9240*/  IMAD R27, R78, R32, RZ ;  /* 0x000000204e1b7224 */ /* 0x000fe200078e02ff */
[----:B------:R-:W-:Y:S01]  /*9250*/  SHF.L.U32 R113, R106, 0x8, RZ ;  /* 0x000000086a717819 */ /* 0x000fe200000006ff */
[----:B------:R-:W-:Y:S01]  /*9260*/  IMAD R18, R91, R82, R18 ;  /* 0x000000525b127224 */ /* 0x000fe200078e0212 */
[C---:B------:R-:W-:Y:S01]  /*9270*/  SHF.L.U32 R106, R107.reuse, 0x10, RZ ;  /* 0x000000106b6a7819 */ /* 0x040fe200000006ff */
[C---:B------:R-:W-:Y:S01]  /*9280*/  IMAD R32, R78.reuse, R37, RZ ;  /* 0x000000254e207224 */ /* 0x040fe200078e02ff */
[----:B------:R-:W-:Y:S01]  /*9290*/  SHF.L.U32 R104, R107, 0x8, RZ ;  /* 0x000000086b687819 */ /* 0x000fe200000006ff */
[----:B------:R-:W-:Y:S01]  /*92a0*/  IMAD R21, R78, R26, RZ ;  /* 0x0000001a4e157224 */ /* 0x000fe200078e02ff */
[----:B------:R-:W-:Y:S01]  /*92b0*/  I2IP.S8.S32.SAT R17, R18, R17, RZ ;  /* 0x0000001112117239 */ /* 0x000fe200000014ff */
[----:B------:R-:W-:Y:S01]  /*92c0*/  IMAD R37, R78, R42, RZ ;  /* 0x0000002a4e257224 */ /* 0x000fe200078e02ff */
[----:B------:R-:W-:Y:S01]  /*92d0*/  SHF.R.S32.HI R107, RZ, 0x18, R111 ;  /* 0x00000018ff6b7819 */ /* 0x000fe2000001146f */
[----:B------:R-:W-:Y:S01]  /*92e0*/  IMAD R19, R0, R82, R19 ;  /* 0x0000005200137224 */ /* 0x000fe200078e0213 */
[----:B------:R-:W-:Y:S01]  /*92f0*/  I2IP.S8.S32.SAT R16, R16, R7, R17 ;  /* 0x0000000710107239 */ /* 0x000fe20000001411 */
[C---:B------:R-:W-:Y:S01]  /*9300*/  IMAD R42, R78.reuse, R47, RZ ;  /* 0x0000002f4e2a7224 */ /* 0x040fe200078e02ff */
[----:B------:R-:W-:Y:S01]  /*9310*/  MOV R0, R130 ;  /* 0x0000008200007202 */ /* 0x000fe20000000f00 */
[----:B------:R-:W-:Y:S01]  /*9320*/  IMAD R47, R78, R52, RZ ;  /* 0x000000344e2f7224 */ /* 0x000fe200078e02ff */
[----:B------:R-:W-:Y:S01]  /*9330*/  SHF.L.U32 R114, R108, 0x8, RZ ;  /* 0x000000086c727819 */ /* 0x000fe200000006ff */
[----:B------:R-:W-:Y:S01]  /*9340*/  IMAD R20, R9, R82, R20 ;  /* 0x0000005209147224 */ /* 0x000fe200078e0214 */
[----:B------:R-:W-:Y:S01]  /*9350*/  SHF.L.U32 R84, R111, 0x8, RZ ;  /* 0x000000086f547819 */ /* 0x000fe200000006ff */
[----:B------:R-:W-:Y:S01]  /*9360*/  IMAD R52, R78, R57, RZ ;  /* 0x000000394e347224 */ /* 0x000fe200078e02ff */
[----:B------:R-:W-:Y:S01]  /*9370*/  IADD3 R76, PT, PT, R76, 0x1, RZ ;  /* 0x000000014c4c7810 */ /* 0x000fe20007ffe0ff */
[C---:B------:R-:W-:Y:S02]  /*9380*/  IMAD R23, R78.reuse, R28, RZ ;  /* 0x0000001c4e177224 */ /* 0x040fe400078e02ff */
[----:B------:R-:W-:Y:S02]  /*9390*/  IMAD R57, R78, R62, RZ ;  /* 0x0000003e4e397224 */ /* 0x000fe400078e02ff */
[-C--:B------:R-:W-:Y:S01]  /*93a0*/  IMAD R21, R2, R82.reuse, R21 ;  /* 0x0000005202157224 */ /* 0x080fe200078e0215 */
[----:B------:R-:W-:Y:S01]  /*93b0*/  MOV R2, R127 ;  /* 0x0000007f00027202 */ /* 0x000fe20000000f00 */
[----:B------:R-:W-:Y:S01]  /*93c0*/  IMAD R62, R78, R67, RZ ;  /* 0x000000434e3e7224 */ /* 0x000fe200078e02ff */
[----:B------:R-:W-:Y:S01]  /*93d0*/  I2IP.S8.S32.SAT R67, R4, R3, R5 ;  /* 0x0000000304437239 */ /* 0x000fe20000001405 */
[-C--:B------:R-:W-:Y:S01]  /*93e0*/  IMAD R22, R93, R82.reuse, R22 ;  /* 0x000000525d167224 */ /* 0x080fe200078e0216 */
[----:B------:R-:W-:Y:S01]  /*93f0*/  SHF.R.S32.HI R3, RZ, 0x18, R129 ;  /* 0x00000018ff037819 */ /* 0x000fe20000011481 */
[-C--:B------:R-:W-:Y:S01]  /*9400*/  IMAD R23, R0, R82.reuse, R23 ;  /* 0x0000005200177224 */ /* 0x080fe200078e0217 */
[----:B------:R-:W-:Y:S01]  /*9410*/  SHF.R.S32.HI R0, RZ, 0x18, R128 ;  /* 0x00000018ff007819 */ /* 0x000fe20000011480 */
[----:B------:R-:W-:Y:S01]  /*9420*/  IMAD R26, R78, R31, RZ ;  /* 0x0000001f4e1a7224 */ /* 0x000fe200078e02ff */
[----:B------:R-:W-:Y:S01]  /*9430*/  I2IP.S8.S32.SAT R17, R22, R21, RZ ;  /* 0x0000001516117239 */ /* 0x000fe200000014ff */
[-C--:B------:R-:W-:Y:S01]  /*9440*/  IMAD R24, R3, R82.reuse, R24 ;  /* 0x0000005203187224 */ /* 0x080fe200078e0218 */
[----:B------:R-:W-:Y:S01]  /*9450*/  SHF.R.S32.HI R3, RZ, 0x18, R126 ;  /* 0x00000018ff037819 */ /* 0x000fe2000001147e */
[-C--:B------:R-:W-:Y:S01]  /*9460*/  IMAD R25, R0, R82.reuse, R25 ;  /* 0x0000005200197224 */ /* 0x080fe200078e0219 */
[----:B------:R-:W-:Y:S01]  /*9470*/  I2IP.S8.S32.SAT R17, R20, R19, R17 ;  /* 0x0000001314117239 */ /* 0x000fe20000001411 */
[----:B------:R-:W-:Y:S01]  /*9480*/  IMAD R28, R78, R33, RZ ;  /* 0x000000214e1c7224 */ /* 0x000fe200078e02ff */
[----:B------:R-:W-:Y:S01]  /*9490*/  SHF.R.S32.HI R4, RZ, 0x18, R125 ;  /* 0x00000018ff047819 */ /* 0x000fe2000001147d */
[-C--:B------:R-:W-:Y:S02]  /*94a0*/  IMAD R26, R95, R82.reuse, R26 ;  /* 0x000000525f1a7224 */ /* 0x080fe400078e021a */
[-C--:B------:R-:W-:Y:S01]  /*94b0*/  IMAD R27, R2, R82.reuse, R27 ;  /* 0x00000052021b7224 */ /* 0x080fe200078e021b */
[----:B------:R-:W-:Y:S01]  /*94c0*/  MOV R2, R121 ;  /* 0x0000007900027202 */ /* 0x000fe20000000f00 */
[----:B------:R-:W-:Y:S01]  /*94d0*/  IMAD R28, R3, R82, R28 ;  /* 0x00000052031c7224 */ /* 0x000fe200078e021c */
[----:B------:R-:W-:Y:S01]  /*94e0*/  I2IP.S8.S32.SAT R18, R26, R25, RZ ;  /* 0x000000191a127239 */ /* 0x000fe200000014ff */
[----:B------:R-:W-:Y:S01]  /*94f0*/  IMAD R31, R78, R36, RZ ;  /* 0x000000244e1f7224 */ /* 0x000fe200078e02ff */
[----:B------:R-:W-:Y:S01]  /*9500*/  SHF.R.S32.HI R3, RZ, 0x18, R123 ;  /* 0x00000018ff037819 */ /* 0x000fe2000001147b */
[-C--:B------:R-:W-:Y:S01]  /*9510*/  IMAD R29, R4, R82.reuse, R29 ;  /* 0x00000052041d7224 */ /* 0x080fe200078e021d */
[----:B------:R-:W-:Y:S01]  /*9520*/  I2IP.S8.S32.SAT R18, R24, R23, R18 ;  /* 0x0000001718127239 */ /* 0x000fe20000001412 */
[----:B------:R-:W-:Y:S01]  /*9530*/  IMAD.MOV.U32 R0, RZ, RZ, R124 ;  /* 0x000000ffff007224 */ /* 0x000fe200078e007c */
[----:B------:R-:W-:Y:S01]  /*9540*/  SHF.R.S32.HI R4, RZ, 0x18, R119 ;  /* 0x00000018ff047819 */ /* 0x000fe20000011477 */
[-C--:B------:R-:W-:Y:S02]  /*9550*/  IMAD R30, R97, R82.reuse, R30 ;  /* 0x00000052611e7224 */ /* 0x080fe400078e021e */
[----:B------:R-:W-:Y:S01]  /*9560*/  IMAD R31, R0, R82, R31 ;  /* 0x00000052001f7224 */ /* 0x000fe200078e021f */
[----:B------:R-:W-:Y:S01]  /*9570*/  SHF.R.S32.HI R0, RZ, 0x18, R122 ;  /* 0x00000018ff007819 */ /* 0x000fe2000001147a */
[----:B------:R-:W-:Y:S01]  /*9580*/  IMAD R33, R78, R38, RZ ;  /* 0x000000264e217224 */ /* 0x000fe200078e02ff */
[----:B------:R-:W-:Y:S01]  /*9590*/  I2IP.S8.S32.SAT R19, R30, R29, RZ ;  /* 0x0000001d1e137239 */ /* 0x000fe200000014ff */
[-C--:B------:R-:W-:Y:S01]  /*95a0*/  IMAD R32, R3, R82.reuse, R32 ;  /* 0x0000005203207224 */ /* 0x080fe200078e0220 */
[----:B------:R-:W-:Y:S01]  /*95b0*/  SHF.R.S32.HI R3, RZ, 0x18, R120 ;  /* 0x00000018ff037819 */ /* 0x000fe20000011478 */
[----:B------:R-:W-:Y:S01]  /*95c0*/  IMAD R33, R0, R82, R33 ;  /* 0x0000005200217224 */ /* 0x000fe200078e0221 */
[----:B------:R-:W-:Y:S01]  /*95d0*/  I2IP.S8.S32.SAT R19, R28, R27, R19 ;  /* 0x0000001b1c137239 */ /* 0x000fe20000001413 */
[----:B------:R-:W-:Y:S01]  /*95e0*/  IMAD R36, R78, R41, RZ ;  /* 0x000000294e247224 */ /* 0x000fe200078e02ff */
[----:B------:R-:W-:Y:S01]  /*95f0*/  MOV R0, R118 ;  /* 0x0000007600007202 */ /* 0x000fe20000000f00 */
[-C--:B------:R-:W-:Y:S02]  /*9600*/  IMAD R34, R99, R82.reuse, R34 ;  /* 0x0000005263227224 */ /* 0x080fe400078e0222 */
[----:B------:R-:W-:Y:S01]  /*9610*/  IMAD R35, R2, R82, R35 ;  /* 0x0000005202237224 */ /* 0x000fe200078e0223 */
[----:B------:R-:W-:Y:S01]  /*9620*/  MOV R2, R112 ;  /* 0x0000007000027202 */ /* 0x000fe20000000f00 */
[----:B------:R-:W-:Y:S01]  /*9630*/  IMAD R38, R78, R43, RZ ;  /* 0x0000002b4e267224 */ /* 0x000fe200078e02ff */
[----:B------:R-:W-:Y:S01]  /*9640*/  I2IP.S8.S32.SAT R33, R34, R33, RZ ;  /* 0x0000002122217239 */ /* 0x000fe200000014ff */
[-C--:B------:R-:W-:Y:S01]  /*9650*/  IMAD R36, R3, R82.reuse, R36 ;  /* 0x0000005203247224 */ /* 0x080fe200078e0224 */
[----:B------:R-:W-:Y:S01]  /*9660*/  SHF.R.S32.HI R3, RZ, 0x18, R116 ;  /* 0x00000018ff037819 */ /* 0x000fe20000011474 */
[-C--:B------:R-:W-:Y:S01]  /*9670*/  IMAD R37, R4, R82.reuse, R37 ;  /* 0x0000005204257224 */ /* 0x080fe200078e0225 */
[----:B------:R-:W-:Y:S01]  /*9680*/  I2IP.S8.S32.SAT R32, R32, R31, R33 ;  /* 0x0000001f20207239 */ /* 0x000fe20000001421 */
[-C--:B------:R-:W-:Y:S01]  /*9690*/  IMAD R38, R101, R82.reuse, R38 ;  /* 0x0000005265267224 */ /* 0x080fe200078e0226 */
[----:B------:R-:W-:Y:S01]  /*96a0*/  SHF.R.S32.HI R4, RZ, 0x18, R104 ;  /* 0x00000018ff047819 */ /* 0x000fe20000011468 */
[----:B------:R-:W-:Y:S01]  /*96b0*/  IMAD R39, R0, R82, R39 ;  /* 0x0000005200277224 */ /* 0x000fe200078e0227 */
[----:B------:R-:W-:Y:S01]  /*96c0*/  SHF.R.S32.HI R0, RZ, 0x18, R113 ;  /* 0x00000018ff007819 */ /* 0x000fe20000011471 */
[----:B------:R-:W-:Y:S01]  /*96d0*/  IMAD R41, R78, R46, RZ ;  /* 0x0000002e4e297224 */ /* 0x000fe200078e02ff */
[----:B------:R-:W-:Y:S01]  /*96e0*/  I2IP.S8.S32.SAT R37, R38, R37, RZ ;  /* 0x0000002526257239 */ /* 0x000fe200000014ff */
[----:B------:R-:W-:Y:S01]  /*96f0*/  IMAD R40, R3, R82, R40 ;  /* 0x0000005203287224 */ /* 0x000fe200078e0228 */
[----:B------:R-:W-:Y:S01]  /*9700*/  SHF.R.S32.HI R3, RZ, 0x18, R106 ;  /* 0x00000018ff037819 */ /* 0x000fe2000001146a */
[----:B------:R-:W-:Y:S01]  /*9710*/  IMAD R43, R78, R48, RZ ;  /* 0x000000304e2b7224 */ /* 0x000fe200078e02ff */
[----:B------:R-:W-:Y:S01]  /*9720*/  I2IP.S8.S32.SAT R33, R36, R35, R37 ;  /* 0x0000002324217239 */ /* 0x000fe20000001425 */
[-C--:B------:R-:W-:Y:S01]  /*9730*/  IMAD R41, R0, R82.reuse, R41 ;  /* 0x0000005200297224 */ /* 0x080fe200078e0229 */
[----:B------:R-:W-:Y:S01]  /*9740*/  MOV R0, R117 ;  /* 0x0000007500007202 */ /* 0x000fe20000000f00 */
[-C--:B------:R-:W-:Y:S02]  /*9750*/  IMAD R42, R103, R82.reuse, R42 ;  /* 0x00000052672a7224 */ /* 0x080fe400078e022a */
        /* <DEDUP_REMOVED lines=11> */
[-C--:B------:R-:W-:Y:S02]  /*9810*/  IMAD R47, R0, R82.reuse, R47 ;  /* 0x00000052002f7224 */ /* 0x080fe400078e022f */
[----:B------:R-:W-:Y:S01]  /*9820*/  IMAD R48, R3, R82, R48 ;  /* 0x0000005203307224 */ /* 0x000fe200078e0230 */
[----:B------:R-:W-:Y:S01]  /*9830*/  SHF.R.S32.HI R3, RZ, 0x18, R100 ;  /* 0x00000018ff037819 */ /* 0x000fe20000011464 */
[----:B------:R-:W-:Y:S01]  /*9840*/  IMAD R51, R78, R56, RZ ;  /* 0x000000384e337224 */ /* 0x000fe200078e02ff */
[----:B------:R-:W-:Y:S01]  /*9850*/  I2IP.S8.S32.SAT R35, R46, R45, RZ ;  /* 0x0000002d2e237239 */ /* 0x000fe200000014ff */
[-C--:B------:R-:W-:Y:S01]  /*9860*/  IMAD R49, R2, R82.reuse, R49 ;  /* 0x0000005202317224 */ /* 0x080fe200078e0231 */
[----:B------:R-:W-:Y:S01]  /*9870*/  SHF.R.S32.HI R2, RZ, 0x18, R98 ;  /* 0x00000018ff027819 */ /* 0x000fe20000011462 */
[----:B------:R-:W-:Y:S01]  /*9880*/  IMAD.MOV.U32 R0, RZ, RZ, R102 ;  /* 0x000000ffff007224 */ /* 0x000fe200078e0066 */
[----:B------:R-:W-:Y:S01]  /*9890*/  I2IP.S8.S32.SAT R35, R44, R43, R35 ;  /* 0x0000002b2c237239 */ /* 0x000fe20000001423 */
[-C--:B------:R-:W-:Y:S02]  /*98a0*/  IMAD R50, R81, R82.reuse, R50 ;  /* 0x0000005251327224 */ /* 0x080fe400078e0232 */
[----:B------:R-:W-:Y:S01]  /*98b0*/  IMAD R51, R0, R82, R51 ;  /* 0x0000005200337224 */ /* 0x000fe200078e0233 */
[----:B------:R-:W-:Y:S01]  /*98c0*/  MOV R0, R96 ;  /* 0x0000006000007202 */ /* 0x000fe20000000f00 */
[----:B------:R-:W-:Y:S01]  /*98d0*/  IMAD R53, R78, R58, RZ ;  /* 0x0000003a4e357224 */ /* 0x000fe200078e02ff */
[----:B------:R-:W-:Y:S01]  /*98e0*/  I2IP.S8.S32.SAT R49, R50, R49, RZ ;  /* 0x0000003132317239 */ /* 0x000fe200000014ff */
[-C--:B------:R-:W-:Y:S01]  /*98f0*/  IMAD R52, R3, R82.reuse, R52 ;  /* 0x0000005203347224 */ /* 0x080fe200078e0234 */
[----:B------:R-:W-:Y:S01]  /*9900*/  SHF.R.S32.HI R3, RZ, 0x18, R94 ;  /* 0x00000018ff037819 */ /* 0x000fe2000001145e */
[----:B------:R-:W-:Y:S01]  /*9910*/  IMAD R53, R2, R82, R53 ;  /* 0x0000005202357224 */ /* 0x000fe200078e0235 */
[----:B------:R-:W-:Y:S01]  /*9920*/  MOV R2, R90 ;  /* 0x0000005a00027202 */ /* 0x000fe20000000f00 */
[----:B------:R-:W-:Y:S01]  /*9930*/  IMAD R54, R83, R82, R54 ;  /* 0x0000005253367224 */ /* 0x000fe200078e0236 */
[----:B------:R-:W-:Y:S01]  /*9940*/  I2IP.S8.S32.SAT R48, R48, R47, R49 ;  /* 0x0000002f30307239 */ /* 0x000fe20000001431 */
[C---:B------:R-:W-:Y:S02]  /*9950*/  IMAD R56, R78.reuse, R61, RZ ;  /* 0x0000003d4e387224 */ /* 0x040fe400078e02ff */
[----:B------:R-:W-:Y:S01]  /*9960*/  IMAD R61, R78, R66, RZ ;  /* 0x000000424e3d7224 */ /* 0x000fe200078e02ff */
[----:B------:R-:W-:Y:S01]  /*9970*/  I2IP.S8.S32.SAT R66, R13, R12, R14 ;  /* 0x0000000c0d427239 */ /* 0x000fe2000000140e */
[-C--:B------:R-:W-:Y:S01]  /*9980*/  IMAD R55, R0, R82.reuse, R55 ;  /* 0x0000005200377224 */ /* 0x080fe200078e0237 */
[----:B------:R-:W-:Y:S01]  /*9990*/  SHF.R.S32.HI R0, RZ, 0x18, R92 ;  /* 0x00000018ff007819 */ /* 0x000fe2000001145c */
[-C--:B------:R-:W-:Y:S01]  /*99a0*/  IMAD R56, R3, R82.reuse, R56 ;  /* 0x0000005203387224 */ /* 0x080fe200078e0238 */
[----:B------:R-:W-:Y:S01]  /*99b0*/  I2IP.S8.S32.SAT R49, R54, R53, RZ ;  /* 0x0000003536317239 */ /* 0x000fe200000014ff */
[----:B------:R1:W-:Y:S01]  /*99c0*/  STS.128 [R155+UR49+0x6400], R64 ;  /* 0x006400409b007988 */ /* 0x0003e20008000c31 */
[----:B------:R-:W-:Y:S01]  /*99d0*/  IMAD R58, R78, R63, RZ ;  /* 0x0000003f4e3a7224 */ /* 0x000fe200078e02ff */
[----:B------:R-:W-:Y:S01]  /*99e0*/  SHF.R.S32.HI R3, RZ, 0x18, R88 ;  /* 0x00000018ff037819 */ /* 0x000fe20000011458 */
[-C--:B------:R-:W-:Y:S01]  /*99f0*/  IMAD R57, R0, R82.reuse, R57 ;  /* 0x0000005200397224 */ /* 0x080fe200078e0239 */
[----:B------:R-:W-:Y:S01]  /*9a00*/  I2IP.S8.S32.SAT R49, R52, R51, R49 ;  /* 0x0000003334317239 */ /* 0x000fe20000001431 */
[-C--:B------:R-:W-:Y:S02]  /*9a10*/  IMAD R58, R85, R82.reuse, R58 ;  /* 0x00000052553a7224 */ /* 0x080fe400078e023a */
[-C--:B------:R-:W-:Y:S01]  /*9a20*/  IMAD R59, R2, R82.reuse, R59 ;  /* 0x00000052023b7224 */ /* 0x080fe200078e023b */
[----:B------:R1:W-:Y:S01]  /*9a30*/  STS.128 [R175+0x6400], R16 ;  /* 0x00640010af007388 */ /* 0x0003e20000000c00 */
[-C--:B------:R-:W-:Y:S01]  /*9a40*/  IMAD R60, R3, R82.reuse, R60 ;  /* 0x00000052033c7224 */ /* 0x080fe200078e023c */
[----:B------:R-:W-:Y:S01]  /*9a50*/  I2IP.S8.S32.SAT R50, R58, R57, RZ ;  /* 0x000000393a327239 */ /* 0x000fe200000014ff */
[-C--:B------:R-:W-:Y:S02]  /*9a60*/  IMAD R61, R4, R82.reuse, R61 ;  /* 0x00000052043d7224 */ /* 0x080fe400078e023d */
[----:B------:R-:W-:Y:S01]  /*9a70*/  IMAD R62, R107, R82, R62 ;  /* 0x000000526b3e7224 */ /* 0x000fe200078e023e */
[----:B------:R-:W-:Y:S02]  /*9a80*/  I2IP.S8.S32.SAT R50, R56, R55, R50 ;  /* 0x0000003738327239 */ /* 0x000fe40000001432 */
[----:B------:R1:W-:Y:S02]  /*9a90*/  STS.128 [R174+0x6400], R32 ;  /* 0x00640020ae007388 */ /* 0x0003e40000000c00 */
        /* <DEDUP_REMOVED lines=11> */
[----:B------:R-:W-:Y:S02]  /*9b50*/  UIADD3 UR8, UP0, UPT, UR52, 0x680, URZ ;  /* 0x0000068034087890 */ /* 0x000fe4000ff1e0ff */
[----:B------:R-:W-:Y:S02]  /*9b60*/  UIADD3 UR5, UPT, UPT, UR41, 0x40, URZ ;  /* 0x0000004029057890 */ /* 0x000fe4000fffe0ff */
[----:B------:R-:W-:Y:S02]  /*9b70*/  UIADD3 UR4, UPT, UPT, UR49, 0x6400, URZ ;  /* 0x0000640031047890 */ /* 0x000fe4000fffe0ff */
[----:B------:R-:W-:Y:S01]  /*9b80*/  UIADD3.X UR9, UPT, UPT, URZ, UR53, URZ, UP0, !UPT ;  /* 0x00000035ff097290 */ /* 0x000fe200087fe4ff */
[----:B------:R-:W-:Y:S01]  /*9b90*/  UMOV UR6, UR42 ;  /* 0x0000002a00067c82 */ /* 0x000fe20008000000 */
[----:B------:R-:W-:Y:S07]  /*9ba0*/  UMOV UR7, UR36 ;  /* 0x0000002400077c82 */ /* 0x000fee0008000000 */
[----:B------:R2:W-:Y:S01]  /*9bb0*/  UTMASTG.3D [UR4], [UR8] ;  /* 0x00000004080073b5 */ /* 0x0005e20008010000 */
[----:B------:R0:W-:Y:S01]  /*9bc0*/  UTMACMDFLUSH ;  /* 0x00000000000079b7 */ /* 0x0001e20000000000 */
[----:B--2---:R-:W-:Y:S04]  /*9bd0*/  DEPBAR.LE SB0, 0x1 ;  /* 0x000080400000791a */ /* 0x004fe80000000000 */
.L_x_150:
[----:B------:R-:W-:Y:S05]  /*9be0*/  BSYNC.RECONVERGENT B0 ;  /* 0x0000000000007941 */ /* 0x000fea0003800200 */
.L_x_149:
[----:B------:R-:W-:Y:S01]  /*9bf0*/  BAR.SYNC.DEFER_BLOCKING 0x1, 0x80 ;  /* 0x0042000000007b1d */ /* 0x000fe20000010000 */
[----:B------:R-:W-:Y:S01]  /*9c00*/  ISETP.NE.AND P2, PT, R170, RZ, PT ;  /* 0x000000ffaa00720c */ /* 0x000fe20003f45270 */
[----:B------:R-:W-:Y:S01]  /*9c10*/  IMAD.IADD R20, R75, 0x1, R152 ;  /* 0x000000014b147824 */ /* 0x000fe200078e0298 */
[----:B------:R-:W-:Y:S01]  /*9c20*/  ISETP.NE.AND P0, PT, R172, 0x2, PT ;  /* 0x00000002ac00780c */ /* 0x000fe20003f05270 */
[----:B------:R-:W-:Y:S01]  /*9c30*/  IMAD.IADD R21, R77, 0x1, R154 ;  /* 0x000000014d157824 */ /* 0x000fe200078e029a */
[----:B------:R-:W-:Y:S02]  /*9c40*/  ISETP.NE.AND P1, PT, R76, 0x4, PT ;  /* 0x000000044c00780c */ /* 0x000fe40003f25270 */
[----:B------:R-:W-:Y:S02]  /*9c50*/  SEL R0, RZ, 0x1, P0 ;  /* 0x00000001ff007807 */ /* 0x000fe40000000000 */
[----:B------:R-:W-:Y:S02]  /*9c60*/  SEL R3, RZ, 0x1, P1 ;  /* 0x00000001ff037807 */ /* 0x000fe40000800000 */
[----:B------:R-:W-:Y:S02]  /*9c70*/  LOP3.LUT R163, R163, R0, RZ, 0x3c, !PT ;  /* 0x00000000a3a37212 */ /* 0x000fe400078e3cff */
[----:B------:R-:W-:Y:S02]  /*9c80*/  LOP3.LUT R164, R164, R3, RZ, 0x3c, !PT ;  /* 0x00000003a4a47212 */ /* 0x000fe400078e3cff */
[----:B------:R-:W-:Y:S02]  /*9c90*/  @P2 R2UR UR36, R160 ;  /* 0x00000000a02422ca */ /* 0x000fe400000e0000 */
[----:B------:R-:W-:Y:S02]  /*9ca0*/  SEL R172, R172, RZ, P0 ;  /* 0x000000ffacac7207 */ /* 0x000fe40000000000 */
[----:B------:R-:W-:Y:S01]  /*9cb0*/  SEL R76, R76, RZ, P1 ;  /* 0x000000ff4c4c7207 */ /* 0x000fe20000800000 */
[----:B------:R-:W-:Y:S10]  /*9cc0*/  @P2 BRA `(.L_x_151) ;  /* 0xffffffc400882947 */ /* 0x000ff4000383ffff */
[----:B------:R-:W-:Y:S05]  /*9cd0*/  EXIT ;  /* 0x000000000000794d */ /* 0x000fea0003800000 */
.L_x_25:
[----:B--2---:R2:W4:Y:S02]  /*9ce0*/  SYNCS.PHASECHK.TRANS64.TRYWAIT P0, [R3+URZ+0x2a0], R2 ;  /* 0x0002a002030075a7 */ /* 0x00452400080011ff */
[----:B----4-:R-:W-:Y:S05]  /*9cf0*/  @!P0 NANOSLEEP.SYNCS 0x989680 ;  /* 0x009896800000895d */ /* 0x010fea0003900000 */
[----:B------:R-:W4:Y:S02]  /*9d00*/  @!P0 SYNCS.PHASECHK.TRANS64 P0, [R3+URZ+0x2a0], R2 ;  /* 0x0002a002030085a7 */ /* 0x000f2400080010ff */
[----:B----4-:R-:W-:Y:S05]  /*9d10*/  @!P0 BRA `(.L_x_25) ;  /* 0xfffffffc00f08947 */ /* 0x010fea000383ffff */
[----:B------:R-:W-:Y:S05]  /*9d20*/  BRA `(.L_x_152) ;  /* 0xffffff7c00987947 */ /* 0x000fea000383ffff */
.L_x_28:
[----:B-1----:R-:W-:-:S07]  /*9d30*/  MOV R2, UR33 ;  /* 0x0000002100027c02 */ /* 0x002fce0008000f00 */
.L_x_153:
[----:B-1----:R1:W2:Y:S02]  /*9d40*/  SYNCS.PHASECHK.TRANS64.TRYWAIT P0, [R2+URZ+0x100], R5 ;  /* 0x00010005020075a7 */ /* 0x0022a400080011ff */
[----:B--2---:R-:W-:Y:S05]  /*9d50*/  @!P0 NANOSLEEP.SYNCS 0x989680 ;  /* 0x009896800000895d */ /* 0x004fea0003900000 */
[----:B------:R-:W2:Y:S02]  /*9d60*/  @!P0 SYNCS.PHASECHK.TRANS64 P0, [R2+URZ+0x100], R5 ;  /* 0x00010005020085a7 */ /* 0x000ea400080010ff */
[----:B--2---:R-:W-:Y:S05]  /*9d70*/  @!P0 BRA `(.L_x_153) ;  /* 0xfffffffc00f08947 */ /* 0x004fea000383ffff */
[----:B------:R-:W-:Y:S05]  /*9d80*/  BRA `(.L_x_27) ;  /* 0xffffff8000007947 */ /* 0x000fea000383ffff */
.L_x_35:
[----:B-1----:R-:W-:-:S07]  /*9d90*/  MOV R2, UR17 ;  /* 0x0000001100027c02 */ /* 0x002fce0008000f00 */
.L_x_154:
[----:B-1----:R1:W2:Y:S02]  /*9da0*/  SYNCS.PHASECHK.TRANS64.TRYWAIT P0, [R2+URZ+0x100], R5 ;  /* 0x00010005020075a7 */ /* 0x0022a400080011ff */
[----:B--2---:R-:W-:Y:S05]  /*9db0*/  @!P0 NANOSLEEP.SYNCS 0x989680 ;  /* 0x009896800000895d */ /* 0x004fea0003900000 */
[----:B------:R-:W2:Y:S02]  /*9dc0*/  @!P0 SYNCS.PHASECHK.TRANS64 P0, [R2+URZ+0x100], R5 ;  /* 0x00010005020085a7 */ /* 0x000ea400080010ff */
[----:B--2---:R-:W-:Y:S05]  /*9dd0*/  @!P0 BRA `(.L_x_154) ;  /* 0xfffffffc00f08947 */ /* 0x004fea000383ffff */
[----:B------:R-:W-:Y:S05]  /*9de0*/  BRA `(.L_x_34) ;  /* 0xffffff8000bc7947 */ /* 0x000fea000383ffff */
.L_x_40:
[----:B-1----:R1:W2:Y:S02]  /*9df0*/  SYNCS.PHASECHK.TRANS64.TRYWAIT P0, [R2+URZ+0x230], R3 ;  /* 0x00023003020075a7 */ /* 0x0022a400080011ff */
[----:B--2---:R-:W-:Y:S05]  /*9e00*/  @!P0 NANOSLEEP.SYNCS 0x989680 ;  /* 0x009896800000895d */ /* 0x004fea0003900000 */
[----:B------:R-:W2:Y:S02]  /*9e10*/  @!P0 SYNCS.PHASECHK.TRANS64 P0, [R2+URZ+0x230], R3 ;  /* 0x00023003020085a7 */ /* 0x000ea400080010ff */
[----:B--2---:R-:W-:Y:S05]  /*9e20*/  @!P0 BRA `(.L_x_40) ;  /* 0xfffffffc00f08947 */ /* 0x004fea000383ffff */
[----:B------:R-:W-:Y:S05]  /*9e30*/  BRA `(.L_x_155) ;  /* 0xffffff8400607947 */ /* 0x000fea000383ffff */
.L_x_44:
[----:B---3--:R-:W-:-:S07]  /*9e40*/  MOV R0, UR5 ;  /* 0x0000000500007c02 */ /* 0x008fce0008000f00 */
.L_x_156:
[----:B-1----:R1:W2:Y:S02]  /*9e50*/  SYNCS.PHASECHK.TRANS64.TRYWAIT P0, [R0+URZ], R3 ;  /* 0x00000003000075a7 */ /* 0x0022a400080011ff */
[----:B--2---:R-:W-:Y:S05]  /*9e60*/  @!P0 NANOSLEEP.SYNCS 0x989680 ;  /* 0x009896800000895d */ /* 0x004fea0003900000 */
[----:B------:R-:W2:Y:S02]  /*9e70*/  @!P0 SYNCS.PHASECHK.TRANS64 P0, [R0+URZ], R3 ;  /* 0x00000003000085a7 */ /* 0x000ea400080010ff */
[----:B--2---:R-:W-:Y:S05]  /*9e80*/  @!P0 BRA `(.L_x_156) ;  /* 0xfffffffc00f08947 */ /* 0x004fea000383ffff */
[----:B------:R-:W-:Y:S05]  /*9e90*/  BRA `(.L_x_157) ;  /* 0xffffff8800d07947 */ /* 0x000fea000383ffff */
.L_x_45:
[----:B---3--:R-:W-:-:S07]  /*9ea0*/  MOV R0, UR5 ;  /* 0x0000000500007c02 */ /* 0x008fce0008000f00 */
.L_x_158:
[----:B-1----:R1:W2:Y:S02]  /*9eb0*/  SYNCS.PHASECHK.TRANS64.TRYWAIT P0, [R0+URZ], R3 ;  /* 0x00000003000075a7 */ /* 0x0022a400080011ff */
[----:B--2---:R-:W-:Y:S05]  /*9ec0*/  @!P0 NANOSLEEP.SYNCS 0x989680 ;  /* 0x009896800000895d */ /* 0x004fea0003900000 */
[----:B------:R-:W2:Y:S02]  /*9ed0*/  @!P0 SYNCS.PHASECHK.TRANS64 P0, [R0+URZ], R3 ;  /* 0x00000003000085a7 */ /* 0x000ea400080010ff */
[----:B--2---:R-:W-:Y:S05]  /*9ee0*/  @!P0 BRA `(.L_x_158) ;  /* 0xfffffffc00f08947 */ /* 0x004fea000383ffff */
[----:B------:R-:W-:Y:S05]  /*9ef0*/  BRA `(.L_x_159) ;  /* 0xffffff8800dc7947 */ /* 0x000fea000383ffff */
.L_x_46:
[----:B---3--:R-:W-:-:S07]  /*9f00*/  MOV R0, UR5 ;  /* 0x0000000500007c02 */ /* 0x008fce0008000f00 */
.L_x_160:
[----:B-1----:R1:W2:Y:S02]  /*9f10*/  SYNCS.PHASECHK.TRANS64.TRYWAIT P0, [R0+URZ], R3 ;  /* 0x00000003000075a7 */ /* 0x0022a400080011ff */
[----:B--2---:R-:W-:Y:S05]  /*9f20*/  @!P0 NANOSLEEP.SYNCS 0x989680 ;  /* 0x009896800000895d */ /* 0x004fea0003900000 */
[----:B------:R-:W2:Y:S02]  /*9f30*/  @!P0 SYNCS.PHASECHK.TRANS64 P0, [R0+URZ], R3 ;  /* 0x00000003000085a7 */ /* 0x000ea400080010ff */
[----:B--2---:R-:W-:Y:S05]  /*9f40*/  @!P0 BRA `(.L_x_160) ;  /* 0xfffffffc00f08947 */ /* 0x004fea000383ffff */
[----:B------:R-:W-:Y:S05]  /*9f50*/  BRA `(.L_x_161) ;  /* 0xffffff8800e87947 */ /* 0x000fea000383ffff */
.L_x_47:
[----:B---3--:R-:W-:-:S07]  /*9f60*/  MOV R0, UR5 ;  /* 0x0000000500007c02 */ /* 0x008fce0008000f00 */
.L_x_162:
[----:B-1----:R1:W2:Y:S02]  /*9f70*/  SYNCS.PHASECHK.TRANS64.TRYWAIT P0, [R0+URZ], R3 ;  /* 0x00000003000075a7 */ /* 0x0022a400080011ff */
[----:B--2---:R-:W-:Y:S05]  /*9f80*/  @!P0 NANOSLEEP.SYNCS 0x989680 ;  /* 0x009896800000895d */ /* 0x004fea0003900000 */
[----:B------:R-:W2:Y:S02]  /*9f90*/  @!P0 SYNCS.PHASECHK.TRANS64 P0, [R0+URZ], R3 ;  /* 0x00000003000085a7 */ /* 0x000ea400080010ff */
[----:B--2---:R-:W-:Y:S05]  /*9fa0*/  @!P0 BRA `(.L_x_162) ;  /* 0xfffffffc00f08947 */ /* 0x004fea000383ffff */
[----:B------:R-:W-:Y:S05]  /*9fb0*/  BRA `(.L_x_163) ;  /* 0xffffff8800f47947 */ /* 0x000fea000383ffff */
.L_x_48:
[----:B---3--:R-:W-:-:S07]  /*9fc0*/  MOV R0, UR5 ;  /* 0x0000000500007c02 */ /* 0x008fce0008000f00 */
.L_x_164:
[----:B-1----:R1:W2:Y:S02]  /*9fd0*/  SYNCS.PHASECHK.TRANS64.TRYWAIT P0, [R0+URZ], R3 ;  /* 0x00000003000075a7 */ /* 0x0022a400080011ff */
[----:B--2---:R-:W-:Y:S05]  /*9fe0*/  @!P0 NANOSLEEP.SYNCS 0x989680 ;  /* 0x009896800000895d */ /* 0x004fea0003900000 */
[----:B------:R-:W2:Y:S02]  /*9ff0*/  @!P0 SYNCS.PHASECHK.TRANS64 P0, [R0+URZ], R3 ;  /* 0x00000003000085a7 */ /* 0x000ea400080010ff */
[----:B--2---:R-:W-:Y:S05]  /*a000*/  @!P0 BRA `(.L_x_164) ;  /* 0xfffffffc00f08947 */ /* 0x004fea000383ffff */
[----:B------:R-:W-:Y:S05]  /*a010*/  BRA `(.L_x_165) ;  /* 0xffffff8c00007947 */ /* 0x000fea000383ffff */
.L_x_49:
[----:B---3--:R-:W-:-:S07]  /*a020*/  MOV R0, UR5 ;  /* 0x0000000500007c02 */ /* 0x008fce0008000f00 */
.L_x_166:
[----:B-1----:R1:W2:Y:S02]  /*a030*/  SYNCS.PHASECHK.TRANS64.TRYWAIT P0, [R0+URZ], R3 ;  /* 0x00000003000075a7 */ /* 0x0022a400080011ff */
[----:B--2---:R-:W-:Y:S05]  /*a040*/  @!P0 NANOSLEEP.SYNCS 0x989680 ;  /* 0x009896800000895d */ /* 0x004fea0003900000 */
[----:B------:R-:W2:Y:S02]  /*a050*/  @!P0 SYNCS.PHASECHK.TRANS64 P0, [R0+URZ], R3 ;  /* 0x00000003000085a7 */ /* 0x000ea400080010ff */
[----:B--2---:R-:W-:Y:S05]  /*a060*/  @!P0 BRA `(.L_x_166) ;  /* 0xfffffffc00f08947 */ /* 0x004fea000383ffff */
[----:B------:R-:W-:Y:S05]  /*a070*/  BRA `(.L_x_167) ;  /* 0xffffff8c000c7947 */ /* 0x000fea000383ffff */
.L_x_50:
[----:B---3--:R-:W-:-:S07]  /*a080*/  MOV R0, UR5 ;  /* 0x0000000500007c02 */ /* 0x008fce0008000f00 */
.L_x_168:
[----:B-1----:R1:W2:Y:S02]  /*a090*/  SYNCS.PHASECHK.TRANS64.TRYWAIT P0, [R0+URZ], R3 ;  /* 0x00000003000075a7 */ /* 0x0022a400080011ff */
[----:B--2---:R-:W-:Y:S05]  /*a0a0*/  @!P0 NANOSLEEP.SYNCS 0x989680 ;  /* 0x009896800000895d */ /* 0x004fea0003900000 */
[----:B------:R-:W2:Y:S02]  /*a0b0*/  @!P0 SYNCS.PHASECHK.TRANS64 P0, [R0+URZ], R3 ;  /* 0x00000003000085a7 */ /* 0x000ea400080010ff */
[----:B--2---:R-:W-:Y:S05]  /*a0c0*/  @!P0 BRA `(.L_x_168) ;  /* 0xfffffffc00f08947 */ /* 0x004fea000383ffff */
[----:B------:R-:W-:Y:S05]  /*a0d0*/  BRA `(.L_x_169) ;  /* 0xffffff8c00187947 */ /* 0x000fea000383ffff */
.L_x_51:
[----:B---3--:R-:W-:-:S07]  /*a0e0*/  MOV R0, UR5 ;  /* 0x0000000500007c02 */ /* 0x008fce0008000f00 */
.L_x_170:
[----:B-1----:R1:W2:Y:S02]  /*a0f0*/  SYNCS.PHASECHK.TRANS64.TRYWAIT P0, [R0+URZ], R3 ;  /* 0x00000003000075a7 */ /* 0x0022a400080011ff */
[----:B--2---:R-:W-:Y:S05]  /*a100*/  @!P0 NANOSLEEP.SYNCS 0x989680 ;  /* 0x009896800000895d */ /* 0x004fea0003900000 */
[----:B------:R-:W2:Y:S02]  /*a110*/  @!P0 SYNCS.PHASECHK.TRANS64 P0, [R0+URZ], R3 ;  /* 0x00000003000085a7 */ /* 0x000ea400080010ff */
[----:B--2---:R-:W-:Y:S05]  /*a120*/  @!P0 BRA `(.L_x_170) ;  /* 0xfffffffc00f08947 */ /* 0x004fea000383ffff */
[----:B------:R-:W-:Y:S05]  /*a130*/  BRA `(.L_x_171) ;  /* 0xffffff8c00247947 */ /* 0x000fea000383ffff */
.L_x_52:
[----:B---3--:R-:W-:-:S07]  /*a140*/  MOV R0, UR5 ;  /* 0x0000000500007c02 */ /* 0x008fce0008000f00 */
.L_x_172:
[----:B-1----:R1:W2:Y:S02]  /*a150*/  SYNCS.PHASECHK.TRANS64.TRYWAIT P0, [R0+URZ], R3 ;  /* 0x00000003000075a7 */ /* 0x0022a400080011ff */
[----:B--2---:R-:W-:Y:S05]  /*a160*/  @!P0 NANOSLEEP.SYNCS 0x989680 ;  /* 0x009896800000895d */ /* 0x004fea0003900000 */
[----:B------:R-:W2:Y:S02]  /*a170*/  @!P0 SYNCS.PHASECHK.TRANS64 P0, [R0+URZ], R3 ;  /* 0x00000003000085a7 */ /* 0x000ea400080010ff */
[----:B--2---:R-:W-:Y:S05]  /*a180*/  @!P0 BRA `(.L_x_172) ;  /* 0xfffffffc00f08947 */ /* 0x004fea000383ffff */
[----:B------:R-:W-:Y:S05]  /*a190*/  BRA `(.L_x_173) ;  /* 0xffffff8c00307947 */ /* 0x000fea000383ffff */
.L_x_53:
[----:B---3--:R-:W-:-:S07]  /*a1a0*/  MOV R0, UR5 ;  /* 0x0000000500007c02 */ /* 0x008fce0008000f00 */
.L_x_174:
[----:B-1----:R1:W2:Y:S02]  /*a1b0*/  SYNCS.PHASECHK.TRANS64.TRYWAIT P0, [R0+URZ], R3 ;  /* 0x00000003000075a7 */ /* 0x0022a400080011ff */
[----:B--2---:R-:W-:Y:S05]  /*a1c0*/  @!P0 NANOSLEEP.SYNCS 0x989680 ;  /* 0x009896800000895d */ /* 0x004fea0003900000 */
[----:B------:R-:W2:Y:S02]  /*a1d0*/  @!P0 SYNCS.PHASECHK.TRANS64 P0, [R0+URZ], R3 ;  /* 0x00000003000085a7 */ /* 0x000ea400080010ff */
[----:B--2---:R-:W-:Y:S05]  /*a1e0*/  @!P0 BRA `(.L_x_174) ;  /* 0xfffffffc00f08947 */ /* 0x004fea000383ffff */
[----:B------:R-:W-:Y:S05]  /*a1f0*/  BRA `(.L_x_175) ;  /* 0xffffff8c003c7947 */ /* 0x000fea000383ffff */
.L_x_54:
[----:B---3--:R-:W-:-:S07]  /*a200*/  MOV R0, UR5 ;  /* 0x0000000500007c02 */ /* 0x008fce0008000f00 */
.L_x_176:
[----:B-1----:R1:W2:Y:S02]  /*a210*/  SYNCS.PHASECHK.TRANS64.TRYWAIT P0, [R0+URZ], R3 ;  /* 0x00000003000075a7 */ /* 0x0022a400080011ff */
[----:B--2---:R-:W-:Y:S05]  /*a220*/  @!P0 NANOSLEEP.SYNCS 0x989680 ;  /* 0x009896800000895d */ /* 0x004fea0003900000 */
[----:B------:R-:W2:Y:S02]  /*a230*/  @!P0 SYNCS.PHASECHK.TRANS64 P0, [R0+URZ], R3 ;  /* 0x00000003000085a7 */ /* 0x000ea400080010ff */
[----:B--2---:R-:W-:Y:S05]  /*a240*/  @!P0 BRA `(.L_x_176) ;  /* 0xfffffffc00f08947 */ /* 0x004fea000383ffff */
[----:B------:R-:W-:Y:S05]  /*a250*/  BRA `(.L_x_177) ;  /* 0xffffff8c00487947 */ /* 0x000fea000383ffff */
.L_x_55:
[----:B---3--:R-:W-:-:S07]  /*a260*/  MOV R0, UR5 ;  /* 0x0000000500007c02 */ /* 0x008fce0008000f00 */
.L_x_178:
[----:B-1----:R1:W2:Y:S02]  /*a270*/  SYNCS.PHASECHK.TRANS64.TRYWAIT P0, [R0+URZ], R3 ;  /* 0x00000003000075a7 */ /* 0x0022a400080011ff */
[----:B--2---:R-:W-:Y:S05]  /*a280*/  @!P0 NANOSLEEP.SYNCS 0x989680 ;  /* 0x009896800000895d */ /* 0x004fea0003900000 */
[----:B------:R-:W2:Y:S02]  /*a290*/  @!P0 SYNCS.PHASECHK.TRANS64 P0, [R0+URZ], R3 ;  /* 0x00000003000085a7 */ /* 0x000ea400080010ff */
[----:B--2---:R-:W-:Y:S05]  /*a2a0*/  @!P0 BRA `(.L_x_178) ;  /* 0xfffffffc00f08947 */ /* 0x004fea000383ffff */
[----:B------:R-:W-:Y:S05]  /*a2b0*/  BRA `(.L_x_179) ;  /* 0xffffff8c00547947 */ /* 0x000fea000383ffff */
.L_x_56:
[----:B---3--:R-:W-:-:S07]  /*a2c0*/  MOV R0, UR5 ;  /* 0x0000000500007c02 */ /* 0x008fce0008000f00 */
.L_x_180:
[----:B-1----:R1:W2:Y:S02]  /*a2d0*/  SYNCS.PHASECHK.TRANS64.TRYWAIT P0, [R0+URZ], R3 ;  /* 0x00000003000075a7 */ /* 0x0022a400080011ff */
[----:B--2---:R-:W-:Y:S05]  /*a2e0*/  @!P0 NANOSLEEP.SYNCS 0x989680 ;  /* 0x009896800000895d */ /* 0x004fea0003900000 */
[----:B------:R-:W2:Y:S02]  /*a2f0*/  @!P0 SYNCS.PHASECHK.TRANS64 P0, [R0+URZ], R3 ;  /* 0x00000003000085a7 */ /* 0x000ea400080010ff */
[----:B--2---:R-:W-:Y:S05]  /*a300*/  @!P0 BRA `(.L_x_180) ;  /* 0xfffffffc00f08947 */ /* 0x004fea000383ffff */
[----:B------:R-:W-:Y:S05]  /*a310*/  BRA `(.L_x_181) ;  /* 0xffffff8c00607947 */ /* 0x000fea000383ffff */
.L_x_57:
[----:B---3--:R-:W-:-:S07]  /*a320*/  MOV R0, UR5 ;  /* 0x0000000500007c02 */ /* 0x008fce0008000f00 */
.L_x_182:
[----:B-1----:R1:W2:Y:S02]  /*a330*/  SYNCS.PHASECHK.TRANS64.TRYWAIT P0, [R0+URZ], R3 ;  /* 0x00000003000075a7 */ /* 0x0022a400080011ff */
[----:B--2---:R-:W-:Y:S05]  /*a340*/  @!P0 NANOSLEEP.SYNCS 0x989680 ;  /* 0x009896800000895d */ /* 0x004fea0003900000 */
[----:B------:R-:W2:Y:S02]  /*a350*/  @!P0 SYNCS.PHASECHK.TRANS64 P0, [R0+URZ], R3 ;  /* 0x00000003000085a7 */ /* 0x000ea400080010ff */
[----:B--2---:R-:W-:Y:S05]  /*a360*/  @!P0 BRA `(.L_x_182) ;  /* 0xfffffffc00f08947 */ /* 0x004fea000383ffff */
[----:B------:R-:W-:Y:S05]  /*a370*/  BRA `(.L_x_183) ;  /* 0xffffff8c006c7947 */ /* 0x000fea000383ffff */
.L_x_58:
[----:B---3--:R-:W-:-:S07]  /*a380*/  MOV R0, UR5 ;  /* 0x0000000500007c02 */ /* 0x008fce0008000f00 */
.L_x_184:
[----:B-1----:R1:W2:Y:S02]  /*a390*/  SYNCS.PHASECHK.TRANS64.TRYWAIT P0, [R0+URZ], R3 ;  /* 0x00000003000075a7 */ /* 0x0022a400080011ff */
[----:B--2---:R-:W-:Y:S05]  /*a3a0*/  @!P0 NANOSLEEP.SYNCS 0x989680 ;  /* 0x009896800000895d */ /* 0x004fea0003900000 */
[----:B------:R-:W2:Y:S02]  /*a3b0*/  @!P0 SYNCS.PHASECHK.TRANS64 P0, [R0+URZ], R3 ;  /* 0x00000003000085a7 */ /* 0x000ea400080010ff */
[----:B--2---:R-:W-:Y:S05]  /*a3c0*/  @!P0 BRA `(.L_x_184) ;  /* 0xfffffffc00f08947 */ /* 0x004fea000383ffff */
[----:B------:R-:W-:Y:S05]  /*a3d0*/  BRA `(.L_x_185) ;  /* 0xffffff8c00787947 */ /* 0x000fea000383ffff */
.L_x_59:
[----:B---3--:R-:W-:-:S07]  /*a3e0*/  MOV R0, UR5 ;  /* 0x0000000500007c02 */ /* 0x008fce0008000f00 */
.L_x_186:
[----:B-1----:R1:W2:Y:S02]  /*a3f0*/  SYNCS.PHASECHK.TRANS64.TRYWAIT P0, [R0+URZ], R3 ;  /* 0x00000003000075a7 */ /* 0x0022a400080011ff */
[----:B--2---:R-:W-:Y:S05]  /*a400*/  @!P0 NANOSLEEP.SYNCS 0x989680 ;  /* 0x009896800000895d */ /* 0x004fea0003900000 */
[----:B------:R-:W2:Y:S02]  /*a410*/  @!P0 SYNCS.PHASECHK.TRANS64 P0, [R0+URZ], R3 ;  /* 0x00000003000085a7 */ /* 0x000ea400080010ff */
[----:B--2---:R-:W-:Y:S05]  /*a420*/  @!P0 BRA `(.L_x_186) ;  /* 0xfffffffc00f08947 */ /* 0x004fea000383ffff */
[----:B------:R-:W-:Y:S05]  /*a430*/  BRA `(.L_x_187) ;  /* 0xffffff8c00847947 */ /* 0x000fea000383ffff */
.L_x_60:
[----:B---3--:R-:W-:-:S07]  /*a440*/  MOV R0, UR5 ;  /* 0x0000000500007c02 */ /* 0x008fce0008000f00 */
.L_x_188:
[----:B-1----:R1:W2:Y:S02]  /*a450*/  SYNCS.PHASECHK.TRANS64.TRYWAIT P0, [R0+URZ], R3 ;  /* 0x00000003000075a7 */ /* 0x0022a400080011ff */
[----:B--2---:R-:W-:Y:S05]  /*a460*/  @!P0 NANOSLEEP.SYNCS 0x989680 ;  /* 0x009896800000895d */ /* 0x004fea0003900000 */
[----:B------:R-:W2:Y:S02]  /*a470*/  @!P0 SYNCS.PHASECHK.TRANS64 P0, [R0+URZ], R3 ;  /* 0x00000003000085a7 */ /* 0x000ea400080010ff */
[----:B--2---:R-:W-:Y:S05]  /*a480*/  @!P0 BRA `(.L_x_188) ;  /* 0xfffffffc00f08947 */ /* 0x004fea000383ffff */
[----:B------:R-:W-:Y:S05]  /*a490*/  BRA `(.L_x_189) ;  /* 0xffffff8c00907947 */ /* 0x000fea000383ffff */
.L_x_61:
[----:B---3--:R-:W-:-:S07]  /*a4a0*/  MOV R0, UR5 ;  /* 0x0000000500007c02 */ /* 0x008fce0008000f00 */
.L_x_190:
[----:B-1----:R1:W2:Y:S02]  /*a4b0*/  SYNCS.PHASECHK.TRANS64.TRYWAIT P0, [R0+URZ], R3 ;  /* 0x00000003000075a7 */ /* 0x0022a400080011ff */
[----:B--2---:R-:W-:Y:S05]  /*a4c0*/  @!P0 NANOSLEEP.SYNCS 0x989680 ;  /* 0x009896800000895d */ /* 0x004fea0003900000 */
[----:B------:R-:W2:Y:S02]  /*a4d0*/  @!P0 SYNCS.PHASECHK.TRANS64 P0, [R0+URZ], R3 ;  /* 0x00000003000085a7 */ /* 0x000ea400080010ff */
[----:B--2---:R-:W-:Y:S05]  /*a4e0*/  @!P0 BRA `(.L_x_190) ;  /* 0xfffffffc00f08947 */ /* 0x004fea000383ffff */
[----:B------:R-:W-:Y:S05]  /*a4f0*/  BRA `(.L_x_191) ;  /* 0xffffff8c009c7947 */ /* 0x000fea000383ffff */
.L_x_62:
[----:B---3--:R-:W-:-:S07]  /*a500*/  MOV R0, UR5 ;  /* 0x0000000500007c02 */ /* 0x008fce0008000f00 */
.L_x_192:
[----:B-1----:R1:W2:Y:S02]  /*a510*/  SYNCS.PHASECHK.TRANS64.TRYWAIT P0, [R0+URZ], R3 ;  /* 0x00000003000075a7 */ /* 0x0022a400080011ff */
[----:B--2---:R-:W-:Y:S05]  /*a520*/  @!P0 NANOSLEEP.SYNCS 0x989680 ;  /* 0x009896800000895d */ /* 0x004fea0003900000 */
[----:B------:R-:W2:Y:S02]  /*a530*/  @!P0 SYNCS.PHASECHK.TRANS64 P0, [R0+URZ], R3 ;  /* 0x00000003000085a7 */ /* 0x000ea400080010ff */
[----:B--2---:R-:W-:Y:S05]  /*a540*/  @!P0 BRA `(.L_x_192) ;  /* 0xfffffffc00f08947 */ /* 0x004fea000383ffff */
[----:B------:R-:W-:Y:S05]  /*a550*/  BRA `(.L_x_193) ;  /* 0xffffff8c00a87947 */ /* 0x000fea000383ffff */
.L_x_63:
[----:B---3--:R-:W-:-:S07]  /*a560*/  MOV R0, UR5 ;  /* 0x0000000500007c02 */ /* 0x008fce0008000f00 */
.L_x_194:
[----:B-1----:R1:W2:Y:S02]  /*a570*/  SYNCS.PHASECHK.TRANS64.TRYWAIT P0, [R0+URZ], R3 ;  /* 0x00000003000075a7 */ /* 0x0022a400080011ff */
[----:B--2---:R-:W-:Y:S05]  /*a580*/  @!P0 NANOSLEEP.SYNCS 0x989680 ;  /* 0x009896800000895d */ /* 0x004fea0003900000 */
[----:B------:R-:W2:Y:S02]  /*a590*/  @!P0 SYNCS.PHASECHK.TRANS64 P0, [R0+URZ], R3 ;  /* 0x00000003000085a7 */ /* 0x000ea400080010ff */
[----:B--2---:R-:W-:Y:S05]  /*a5a0*/  @!P0 BRA `(.L_x_194) ;  /* 0xfffffffc00f08947 */ /* 0x004fea000383ffff */
[----:B------:R-:W-:Y:S05]  /*a5b0*/  BRA `(.L_x_195) ;  /* 0xffffff8c00b47947 */ /* 0x000fea000383ffff */
.L_x_64:
[----:B---3--:R-:W-:-:S07]  /*a5c0*/  MOV R0, UR5 ;  /* 0x0000000500007c02 */ /* 0x008fce0008000f00 */
.L_x_196:
[----:B-1----:R1:W2:Y:S02]  /*a5d0*/  SYNCS.PHASECHK.TRANS64.TRYWAIT P0, [R0+URZ], R3 ;  /* 0x00000003000075a7 */ /* 0x0022a400080011ff */
[----:B--2---:R-:W-:Y:S05]  /*a5e0*/  @!P0 NANOSLEEP.SYNCS 0x989680 ;  /* 0x009896800000895d */ /* 0x004fea0003900000 */
[----:B------:R-:W2:Y:S02]  /*a5f0*/  @!P0 SYNCS.PHASECHK.TRANS64 P0, [R0+URZ], R3 ;  /* 0x00000003000085a7 */ /* 0x000ea400080010ff */
[----:B--2---:R-:W-:Y:S05]  /*a600*/  @!P0 BRA `(.L_x_196) ;  /* 0xfffffffc00f08947 */ /* 0x004fea000383ffff */
[----:B------:R-:W-:Y:S05]  /*a610*/  BRA `(.L_x_197) ;  /* 0xffffff8c00c07947 */ /* 0x000fea000383ffff */
.L_x_65:
[----:B---3--:R-:W-:-:S07]  /*a620*/  MOV R0, UR5 ;  /* 0x0000000500007c02 */ /* 0x008fce0008000f00 */
.L_x_198:
[----:B-1----:R1:W2:Y:S02]  /*a630*/  SYNCS.PHASECHK.TRANS64.TRYWAIT P0, [R0+URZ], R3 ;  /* 0x00000003000075a7 */ /* 0x0022a400080011ff */
[----:B--2---:R-:W-:Y:S05]  /*a640*/  @!P0 NANOSLEEP.SYNCS 0x989680 ;  /* 0x009896800000895d */ /* 0x004fea0003900000 */
[----:B------:R-:W2:Y:S02]  /*a650*/  @!P0 SYNCS.PHASECHK.TRANS64 P0, [R0+URZ], R3 ;  /* 0x00000003000085a7 */ /* 0x000ea400080010ff */
[----:B--2---:R-:W-:Y:S05]  /*a660*/  @!P0 BRA `(.L_x_198) ;  /* 0xfffffffc00f08947 */ /* 0x004fea000383ffff */
[----:B------:R-:W-:Y:S05]  /*a670*/  BRA `(.L_x_199) ;  /* 0xffffff8c00cc7947 */ /* 0x000fea000383ffff */
.L_x_66:
[----:B---3--:R-:W-:-:S07]  /*a680*/  MOV R0, UR5 ;  /* 0x0000000500007c02 */ /* 0x008fce0008000f00 */
.L_x_200:
[----:B-1----:R1:W2:Y:S02]  /*a690*/  SYNCS.PHASECHK.TRANS64.TRYWAIT P0, [R0+URZ], R3 ;  /* 0x00000003000075a7 */ /* 0x0022a400080011ff */
[----:B--2---:R-:W-:Y:S05]  /*a6a0*/  @!P0 NANOSLEEP.SYNCS 0x989680 ;  /* 0x009896800000895d */ /* 0x004fea0003900000 */
[----:B------:R-:W2:Y:S02]  /*a6b0*/  @!P0 SYNCS.PHASECHK.TRANS64 P0, [R0+URZ], R3 ;  /* 0x00000003000085a7 */ /* 0x000ea400080010ff */
[----:B--2---:R-:W-:Y:S05]  /*a6c0*/  @!P0 BRA `(.L_x_200) ;  /* 0xfffffffc00f08947 */ /* 0x004fea000383ffff */
[----:B------:R-:W-:Y:S05]  /*a6d0*/  BRA `(.L_x_201) ;  /* 0xffffff8c00d87947 */ /* 0x000fea000383ffff */
.L_x_67:
[----:B---3--:R-:W-:-:S07]  /*a6e0*/  MOV R0, UR5 ;  /* 0x0000000500007c02 */ /* 0x008fce0008000f00 */
.L_x_202:
[----:B-1----:R1:W2:Y:S02]  /*a6f0*/  SYNCS.PHASECHK.TRANS64.TRYWAIT P0, [R0+URZ], R3 ;  /* 0x00000003000075a7 */ /* 0x0022a400080011ff */
[----:B--2---:R-:W-:Y:S05]  /*a700*/  @!P0 NANOSLEEP.SYNCS 0x989680 ;  /* 0x009896800000895d */ /* 0x004fea0003900000 */
[----:B------:R-:W2:Y:S02]  /*a710*/  @!P0 SYNCS.PHASECHK.TRANS64 P0, [R0+URZ], R3 ;  /* 0x00000003000085a7 */ /* 0x000ea400080010ff */
[----:B--2---:R-:W-:Y:S05]  /*a720*/  @!P0 BRA `(.L_x_202) ;  /* 0xfffffffc00f08947 */ /* 0x004fea000383ffff */
[----:B------:R-:W-:Y:S05]  /*a730*/  BRA `(.L_x_203) ;  /* 0xffffff8c00e47947 */ /* 0x000fea000383ffff */
.L_x_68:
[----:B---3--:R-:W-:-:S07]  /*a740*/  MOV R0, UR5 ;  /* 0x0000000500007c02 */ /* 0x008fce0008000f00 */
.L_x_204:
[----:B-1----:R1:W2:Y:S02]  /*a750*/  SYNCS.PHASECHK.TRANS64.TRYWAIT P0, [R0+URZ], R3 ;  /* 0x00000003000075a7 */ /* 0x0022a400080011ff */
[----:B--2---:R-:W-:Y:S05]  /*a760*/  @!P0 NANOSLEEP.SYNCS 0x989680 ;  /* 0x009896800000895d */ /* 0x004fea0003900000 */
[----:B------:R-:W2:Y:S02]  /*a770*/  @!P0 SYNCS.PHASECHK.TRANS64 P0, [R0+URZ], R3 ;  /* 0x00000003000085a7 */ /* 0x000ea400080010ff */
[----:B--2---:R-:W-:Y:S05]  /*a780*/  @!P0 BRA `(.L_x_204) ;  /* 0xfffffffc00f08947 */ /* 0x004fea000383ffff */
[----:B------:R-:W-:Y:S05]  /*a790*/  BRA `(.L_x_205) ;  /* 0xffffff8c00f07947 */ /* 0x000fea000383ffff */
.L_x_69:
[----:B---3--:R-:W-:-:S07]  /*a7a0*/  MOV R0, UR5 ;  /* 0x0000000500007c02 */ /* 0x008fce0008000f00 */
.L_x_206:
[----:B-1----:R1:W2:Y:S02]  /*a7b0*/  SYNCS.PHASECHK.TRANS64.TRYWAIT P0, [R0+URZ], R3 ;  /* 0x00000003000075a7 */ /* 0x0022a400080011ff */
[----:B--2---:R-:W-:Y:S05]  /*a7c0*/  @!P0 NANOSLEEP.SYNCS 0x989680 ;  /* 0x009896800000895d */ /* 0x004fea0003900000 */
[----:B------:R-:W2:Y:S02]  /*a7d0*/  @!P0 SYNCS.PHASECHK.TRANS64 P0, [R0+URZ], R3 ;  /* 0x00000003000085a7 */ /* 0x000ea400080010ff */
[----:B--2---:R-:W-:Y:S05]  /*a7e0*/  @!P0 BRA `(.L_x_206) ;  /* 0xfffffffc00f08947 */ /* 0x004fea000383ffff */
[----:B------:R-:W-:Y:S05]  /*a7f0*/  BRA `(.L_x_207) ;  /* 0xffffff8c00fc7947 */ /* 0x000fea000383ffff */
.L_x_70:
[----:B---3--:R-:W-:-:S07]  /*a800*/  MOV R0, UR5 ;  /* 0x0000000500007c02 */ /* 0x008fce0008000f00 */
.L_x_208:
[----:B-1----:R1:W2:Y:S02]  /*a810*/  SYNCS.PHASECHK.TRANS64.TRYWAIT P0, [R0+URZ], R3 ;  /* 0x00000003000075a7 */ /* 0x0022a400080011ff */
[----:B--2---:R-:W-:Y:S05]  /*a820*/  @!P0 NANOSLEEP.SYNCS 0x989680 ;  /* 0x009896800000895d */ /* 0x004fea0003900000 */
[----:B------:R-:W2:Y:S02]  /*a830*/  @!P0 SYNCS.PHASECHK.TRANS64 P0, [R0+URZ], R3 ;  /* 0x00000003000085a7 */ /* 0x000ea400080010ff */
[----:B--2---:R-:W-:Y:S05]  /*a840*/  @!P0 BRA `(.L_x_208) ;  /* 0xfffffffc00f08947 */ /* 0x004fea000383ffff */
[----:B------:R-:W-:Y:S05]  /*a850*/  BRA `(.L_x_209) ;  /* 0xffffff9000087947 */ /* 0x000fea000383ffff */
.L_x_71:
[----:B---3--:R-:W-:-:S07]  /*a860*/  MOV R0, UR5 ;  /* 0x0000000500007c02 */ /* 0x008fce0008000f00 */
.L_x_210:
[----:B-1----:R1:W2:Y:S02]  /*a870*/  SYNCS.PHASECHK.TRANS64.TRYWAIT P0, [R0+URZ], R3 ;  /* 0x00000003000075a7 */ /* 0x0022a400080011ff */
[----:B--2---:R-:W-:Y:S05]  /*a880*/  @!P0 NANOSLEEP.SYNCS 0x989680 ;  /* 0x009896800000895d */ /* 0x004fea0003900000 */
[----:B------:R-:W2:Y:S02]  /*a890*/  @!P0 SYNCS.PHASECHK.TRANS64 P0, [R0+URZ], R3 ;  /* 0x00000003000085a7 */ /* 0x000ea400080010ff */
[----:B--2---:R-:W-:Y:S05]  /*a8a0*/  @!P0 BRA `(.L_x_210) ;  /* 0xfffffffc00f08947 */ /* 0x004fea000383ffff */
[----:B------:R-:W-:Y:S05]  /*a8b0*/  BRA `(.L_x_211) ;  /* 0xffffff9000147947 */ /* 0x000fea000383ffff */
.L_x_72:
[----:B---3--:R-:W-:-:S07]  /*a8c0*/  MOV R0, UR5 ;  /* 0x0000000500007c02 */ /* 0x008fce0008000f00 */
.L_x_212:
[----:B-1----:R1:W2:Y:S02]  /*a8d0*/  SYNCS.PHASECHK.TRANS64.TRYWAIT P0, [R0+URZ], R3 ;  /* 0x00000003000075a7 */ /* 0x0022a400080011ff */
[----:B--2---:R-:W-:Y:S05]  /*a8e0*/  @!P0 NANOSLEEP.SYNCS 0x989680 ;  /* 0x009896800000895d */ /* 0x004fea0003900000 */
[----:B------:R-:W2:Y:S02]  /*a8f0*/  @!P0 SYNCS.PHASECHK.TRANS64 P0, [R0+URZ], R3 ;  /* 0x00000003000085a7 */ /* 0x000ea400080010ff */
[----:B--2---:R-:W-:Y:S05]  /*a900*/  @!P0 BRA `(.L_x_212) ;  /* 0xfffffffc00f08947 */ /* 0x004fea000383ffff */
[----:B------:R-:W-:Y:S05]  /*a910*/  BRA `(.L_x_213) ;  /* 0xffffff9000207947 */ /* 0x000fea000383ffff */
.L_x_73:
[----:B---3--:R-:W-:-:S07]  /*a920*/  MOV R0, UR5 ;  /* 0x0000000500007c02 */ /* 0x008fce0008000f00 */
.L_x_214:
[----:B-1----:R1:W2:Y:S02]  /*a930*/  SYNCS.PHASECHK.TRANS64.TRYWAIT P0, [R0+URZ], R3 ;  /* 0x00000003000075a7 */ /* 0x0022a400080011ff */
[----:B--2---:R-:W-:Y:S05]  /*a940*/  @!P0 NANOSLEEP.SYNCS 0x989680 ;  /* 0x009896800000895d */ /* 0x004fea0003900000 */
[----:B------:R-:W2:Y:S02]  /*a950*/  @!P0 SYNCS.PHASECHK.TRANS64 P0, [R0+URZ], R3 ;  /* 0x00000003000085a7 */ /* 0x000ea400080010ff */
[----:B--2---:R-:W-:Y:S05]  /*a960*/  @!P0 BRA `(.L_x_214) ;  /* 0xfffffffc00f08947 */ /* 0x004fea000383ffff */
[----:B------:R-:W-:Y:S05]  /*a970*/  BRA `(.L_x_215) ;  /* 0xffffff90002c7947 */ /* 0x000fea000383ffff */
.L_x_74:
[----:B---3--:R-:W-:-:S07]  /*a980*/  MOV R0, UR5 ;  /* 0x0000000500007c02 */ /* 0x008fce0008000f00 */
.L_x_216:
[----:B-1----:R1:W2:Y:S02]  /*a990*/  SYNCS.PHASECHK.TRANS64.TRYWAIT P0, [R0+URZ], R3 ;  /* 0x00000003000075a7 */ /* 0x0022a400080011ff */
[----:B--2---:R-:W-:Y:S05]  /*a9a0*/  @!P0 NANOSLEEP.SYNCS 0x989680 ;  /* 0x009896800000895d */ /* 0x004fea0003900000 */
[----:B------:R-:W2:Y:S02]  /*a9b0*/  @!P0 SYNCS.PHASECHK.TRANS64 P0, [R0+URZ], R3 ;  /* 0x00000003000085a7 */ /* 0x000ea400080010ff */
[----:B--2---:R-:W-:Y:S05]  /*a9c0*/  @!P0 BRA `(.L_x_216) ;  /* 0xfffffffc00f08947 */ /* 0x004fea000383ffff */
[----:B------:R-:W-:Y:S05]  /*a9d0*/  BRA `(.L_x_217) ;  /* 0xffffff9000387947 */ /* 0x000fea000383ffff */
.L_x_77:
[----:B-1----:R1:W2:Y:S02]  /*a9e0*/  SYNCS.PHASECHK.TRANS64.TRYWAIT P0, [R0+URZ+0x290], R5 ;  /* 0x00029005000075a7 */ /* 0x0022a400080011ff */
[----:B--2---:R-:W-:Y:S05]  /*a9f0*/  @!P0 NANOSLEEP.SYNCS 0x989680 ;  /* 0x009896800000895d */ /* 0x004fea0003900000 */
[----:B------:R-:W2:Y:S02]  /*aa00*/  @!P0 SYNCS.PHASECHK.TRANS64 P0, [R0+URZ+0x290], R5 ;  /* 0x00029005000085a7 */ /* 0x000ea400080010ff */
[----:B--2---:R-:W-:Y:S05]  /*aa10*/  @!P0 BRA `(.L_x_77) ;  /* 0xfffffffc00f08947 */ /* 0x004fea000383ffff */
[----:B------:R-:W-:Y:S05]  /*aa20*/  BRA `(.L_x_218) ;  /* 0xffffff9000987947 */ /* 0x000fea000383ffff */
.L_x_78:
[----:B------:R-:W-:-:S07]  /*aa30*/  MOV R0, UR5 ;  /* 0x0000000500007c02 */ /* 0x000fce0008000f00 */
.L_x_219:
[----:B-1----:R1:W2:Y:S02]  /*aa40*/  SYNCS.PHASECHK.TRANS64.TRYWAIT P0, [R0+URZ+0x240], R7 ;  /* 0x00024007000075a7 */ /* 0x0022a400080011ff */
[----:B--2---:R-:W-:Y:S05]  /*aa50*/  @!P0 NANOSLEEP.SYNCS 0x989680 ;  /* 0x009896800000895d */ /* 0x004fea0003900000 */
[----:B------:R-:W2:Y:S02]  /*aa60*/  @!P0 SYNCS.PHASECHK.TRANS64 P0, [R0+URZ+0x240], R7 ;  /* 0x00024007000085a7 */ /* 0x000ea400080010ff */
[----:B--2---:R-:W-:Y:S05]  /*aa70*/  @!P0 BRA `(.L_x_219) ;  /* 0xfffffffc00f08947 */ /* 0x004fea000383ffff */
[----:B------:R-:W-:Y:S05]  /*aa80*/  BRA `(.L_x_220) ;  /* 0xffffff9000a87947 */ /* 0x000fea000383ffff */
.L_x_79:
[----:B-1----:R1:W2:Y:S02]  /*aa90*/  SYNCS.PHASECHK.TRANS64.TRYWAIT P1, [R0+URZ+0x230], R5 ;  /* 0x00023005000075a7 */ /* 0x0022a400080211ff */
[----:B--2---:R-:W-:Y:S05]  /*aaa0*/  @!P1 NANOSLEEP.SYNCS 0x989680 ;  /* 0x009896800000995d */ /* 0x004fea0003900000 */
[----:B------:R-:W2:Y:S02]  /*aab0*/  @!P1 SYNCS.PHASECHK.TRANS64 P1, [R0+URZ+0x230], R5 ;  /* 0x00023005000095a7 */ /* 0x000ea400080210ff */
[----:B--2---:R-:W-:Y:S05]  /*aac0*/  @!P1 BRA `(.L_x_79) ;  /* 0xfffffffc00f09947 */ /* 0x004fea000383ffff */
[----:B------:R-:W-:Y:S05]  /*aad0*/  BRA `(.L_x_221) ;  /* 0xffffff9000d87947 */ /* 0x000fea000383ffff */
.L_x_82:
[----:B------:R-:W-:-:S07]  /*aae0*/  MOV R0, UR5 ;  /* 0x0000000500007c02 */ /* 0x000fce0008000f00 */
.L_x_222:
[----:B-1----:R1:W2:Y:S02]  /*aaf0*/  SYNCS.PHASECHK.TRANS64.TRYWAIT P0, [R0+URZ+0x240], R3 ;  /* 0x00024003000075a7 */ /* 0x0022a400080011ff */
[----:B--2---:R-:W-:Y:S05]  /*ab00*/  @!P0 NANOSLEEP.SYNCS 0x989680 ;  /* 0x009896800000895d */ /* 0x004fea0003900000 */
[----:B------:R-:W2:Y:S02]  /*ab10*/  @!P0 SYNCS.PHASECHK.TRANS64 P0, [R0+URZ+0x240], R3 ;  /* 0x00024003000085a7 */ /* 0x000ea400080010ff */
[----:B--2---:R-:W-:Y:S05]  /*ab20*/  @!P0 BRA `(.L_x_222) ;  /* 0xfffffffc00f08947 */ /* 0x004fea000383ffff */
[----:B------:R-:W-:Y:S05]  /*ab30*/  BRA `(.L_x_81) ;  /* 0xffffff94002c7947 */ /* 0x000fea000383ffff */
.L_x_91:
[----:B-1----:R-:W-:-:S04]  /*ab40*/  MOV R4, UR6 ;  /* 0x0000000600047c02 */ /* 0x002fc80008000f00 */
[----:B------:R1:W2:Y:S03]  /*ab50*/  SYNCS.PHASECHK.TRANS64.TRYWAIT P0, [R4+URZ+0x8], R5 ;  /* 0x00000805040075a7 */ /* 0x0002a600080011ff */
[----:B--2---:R-:W-:Y:S05]  /*ab60*/  @!P0 NANOSLEEP.SYNCS 0x989680 ;  /* 0x009896800000895d */ /* 0x004fea0003900000 */
[----:B------:R-:W2:Y:S02]  /*ab70*/  @!P0 SYNCS.PHASECHK.TRANS64 P0, [R4+URZ+0x8], R5 ;  /* 0x00000805040085a7 */ /* 0x000ea400080010ff */
[----:B--2---:R-:W-:Y:S05]  /*ab80*/  @!P0 BRA `(.L_x_91) ;  /* 0xfffffffc00ec8947 */ /* 0x004fea000383ffff */
[----:B------:R-:W-:Y:S05]  /*ab90*/  BRA `(.L_x_90) ;  /* 0xffffff9400e07947 */ /* 0x000fea000383ffff */
.L_x_93:
[----:B------:R-:W-:Y:S01]  /*aba0*/  BSSY B0, `(.L_x_223) ;  /* 0x0000006000007945 */ /* 0x000fe20003800000 */
[----:B------:R-:W-:-:S07]  /*abb0*/  MOV R15, 0xffffffff ;  /* 0xffffffff000f7802 */ /* 0x000fce0000000f00 */
[----:B-1---5:R-:W-:Y:S05]  /*abc0*/  WARPSYNC.COLLECTIVE R15, `(.L_x_224) ;  /* 0x000000000f0c7348 */ /* 0x022fea0003c00000 */
[----:B------:R-:W-:Y:S02]  /*abd0*/  ELECT P6, UR79, PT ;  /* 0x00000000004f782f */ /* 0x000fe400038c0000 */
[----:B------:R-:W-:Y:S01]  /*abe0*/  MOV R14, UR79 ;  /* 0x0000004f000e7c02 */ /* 0x000fe20008000f00 */
[----:B-1---5:R-:W-:Y:S10]  /*abf0*/  ENDCOLLECTIVE ;  /* 0x000000000000791b */ /* 0x022ff40003800000 */
.L_x_224:
[----:B------:R-:W-:Y:S05]  /*ac00*/  BSYNC B0 ;  /* 0x0000000000007941 */ /* 0x000fea0003800000 */
.L_x_223:
[----:B------:R-:W-:Y:S05]  /*ac10*/  BRA `(.L_x_225) ;  /* 0xffffff9800107947 */ /* 0x000fea000383ffff */
.L_x_95:
[----:B-1----:R-:W-:-:S04]  /*ac20*/  MOV R2, UR6 ;  /* 0x0000000600027c02 */ /* 0x002fc80008000f00 */
[----:B------:R1:W2:Y:S03]  /*ac30*/  SYNCS.PHASECHK.TRANS64.TRYWAIT P0, [R2+URZ+0x8], R3 ;  /* 0x00000803020075a7 */ /* 0x0002a600080011ff */
[----:B--2---:R-:W-:Y:S05]  /*ac40*/  @!P0 NANOSLEEP.SYNCS 0x989680 ;  /* 0x009896800000895d */ /* 0x004fea0003900000 */
[----:B------:R-:W2:Y:S02]  /*ac50*/  @!P0 SYNCS.PHASECHK.TRANS64 P0, [R2+URZ+0x8], R3 ;  /* 0x00000803020085a7 */ /* 0x000ea400080010ff */
[----:B--2---:R-:W-:Y:S05]  /*ac60*/  @!P0 BRA `(.L_x_95) ;  /* 0xfffffffc00ec8947 */ /* 0x004fea000383ffff */
[----:B------:R-:W-:Y:S05]  /*ac70*/  BRA `(.L_x_94) ;  /* 0xffffff9800147947 */ /* 0x000fea000383ffff */
.L_x_96:
[----:B-1----:R1:W2:Y:S02]  /*ac80*/  SYNCS.PHASECHK.TRANS64.TRYWAIT P0, [R0+URZ+0x230], R5 ;  /* 0x00023005000075a7 */ /* 0x0022a400080011ff */
[----:B--2---:R-:W-:Y:S05]  /*ac90*/  @!P0 NANOSLEEP.SYNCS 0x989680 ;  /* 0x009896800000895d */ /* 0x004fea0003900000 */
[----:B------:R-:W2:Y:S02]  /*aca0*/  @!P0 SYNCS.PHASECHK.TRANS64 P0, [R0+URZ+0x230], R5 ;  /* 0x00023005000085a7 */ /* 0x000ea400080010ff */
[----:B--2---:R-:W-:Y:S05]  /*acb0*/  @!P0 BRA `(.L_x_96) ;  /* 0xfffffffc00f08947 */ /* 0x004fea000383ffff */
[----:B------:R-:W-:Y:S05]  /*acc0*/  BRA `(.L_x_226) ;  /* 0xffffff9800e87947 */ /* 0x000fea000383ffff */
.L_x_98:
[----:B------:R-:W-:-:S07]  /*acd0*/  MOV R0, UR11 ;  /* 0x0000000b00007c02 */ /* 0x000fce0008000f00 */
.L_x_227:
[----:B-1----:R1:W2:Y:S02]  /*ace0*/  SYNCS.PHASECHK.TRANS64.TRYWAIT P0, [R0+URZ+0x270], R5 ;  /* 0x00027005000075a7 */ /* 0x0022a400080011ff */
[----:B--2---:R-:W-:Y:S05]  /*acf0*/  @!P0 NANOSLEEP.SYNCS 0x989680 ;  /* 0x009896800000895d */ /* 0x004fea0003900000 */
[----:B------:R-:W2:Y:S02]  /*ad00*/  @!P0 SYNCS.PHASECHK.TRANS64 P0, [R0+URZ+0x270], R5 ;  /* 0x00027005000085a7 */ /* 0x000ea400080010ff */
[----:B--2---:R-:W-:Y:S05]  /*ad10*/  @!P0 BRA `(.L_x_227) ;  /* 0xfffffffc00f08947 */ /* 0x004fea000383ffff */
[----:B------:R-:W-:Y:S05]  /*ad20*/  BRA `(.L_x_228) ;  /* 0xffffff9c00307947 */ /* 0x000fea000383ffff */
.L_x_101:
[----:B------:R-:W-:Y:S07]  /*ad30*/  MOV R0, UR9 ;  /* 0x0000000900007c02 */ /* 0x000fee0008000f00 */
.L_x_229:
[----:B-1----:R1:W2:Y:S02]  /*ad40*/  SYNCS.PHASECHK.TRANS64.TRYWAIT P0, [R0+URZ], R5 ;  /* 0x00000005000075a7 */ /* 0x0022a400080011ff */
[----:B--2---:R-:W-:Y:S05]  /*ad50*/  @!P0 NANOSLEEP.SYNCS 0x989680 ;  /* 0x009896800000895d */ /* 0x004fea0003900000 */
[----:B------:R-:W2:Y:S02]  /*ad60*/  @!P0 SYNCS.PHASECHK.TRANS64 P0, [R0+URZ], R5 ;  /* 0x00000005000085a7 */ /* 0x000ea400080010ff */
[----:B--2---:R-:W-:Y:S05]  /*ad70*/  @!P0 BRA `(.L_x_229) ;  /* 0xfffffffc00f08947 */ /* 0x004fea000383ffff */
[----:B------:R-:W-:Y:S05]  /*ad80*/  BRA `(.L_x_100) ;  /* 0xffffff9c00487947 */ /* 0x000fea000383ffff */
.L_x_105:
[----:B-1----:R-:W-:-:S07]  /*ad90*/  MOV R0, UR7 ;  /* 0x0000000700007c02 */ /* 0x002fce0008000f00 */
.L_x_230:
[----:B-1----:R1:W2:Y:S02]  /*ada0*/  SYNCS.PHASECHK.TRANS64.TRYWAIT P0, [R0+URZ], R3 ;  /* 0x00000003000075a7 */ /* 0x0022a400080011ff */
[----:B--2---:R-:W-:Y:S05]  /*adb0*/  @!P0 NANOSLEEP.SYNCS 0x989680 ;  /* 0x009896800000895d */ /* 0x004fea0003900000 */
[----:B------:R-:W2:Y:S02]  /*adc0*/  @!P0 SYNCS.PHASECHK.TRANS64 P0, [R0+URZ], R3 ;  /* 0x00000003000085a7 */ /* 0x000ea400080010ff */
[----:B--2---:R-:W-:Y:S05]  /*add0*/  @!P0 BRA `(.L_x_230) ;  /* 0xfffffffc00f08947 */ /* 0x004fea000383ffff */
[----:B------:R-:W-:Y:S05]  /*ade0*/  BRA `(.L_x_231) ;  /* 0xffffffa000007947 */ /* 0x000fea000383ffff */
.L_x_106:
[----:B------:R-:W-:-:S07]  /*adf0*/  MOV R0, UR7 ;  /* 0x0000000700007c02 */ /* 0x000fce0008000f00 */
.L_x_232:
[----:B-1----:R1:W2:Y:S02]  /*ae00*/  SYNCS.PHASECHK.TRANS64.TRYWAIT P0, [R0+URZ], R3 ;  /* 0x00000003000075a7 */ /* 0x0022a400080011ff */
[----:B--2---:R-:W-:Y:S05]  /*ae10*/  @!P0 NANOSLEEP.SYNCS 0x989680 ;  /* 0x009896800000895d */ /* 0x004fea0003900000 */
[----:B------:R-:W2:Y:S02]  /*ae20*/  @!P0 SYNCS.PHASECHK.TRANS64 P0, [R0+URZ], R3 ;  /* 0x00000003000085a7 */ /* 0x000ea400080010ff */
[----:B--2---:R-:W-:Y:S05]  /*ae30*/  @!P0 BRA `(.L_x_232) ;  /* 0xfffffffc00f08947 */ /* 0x004fea000383ffff */
[----:B------:R-:W-:Y:S05]  /*ae40*/  BRA `(.L_x_233) ;  /* 0xffffffa0000c7947 */ /* 0x000fea000383ffff */
.L_x_107:
[----:B------:R-:W-:-:S07]  /*ae50*/  MOV R0, UR7 ;  /* 0x0000000700007c02 */ /* 0x000fce0008000f00 */
.L_x_234:
[----:B-1----:R1:W2:Y:S02]  /*ae60*/  SYNCS.PHASECHK.TRANS64.TRYWAIT P0, [R0+URZ], R3 ;  /* 0x00000003000075a7 */ /* 0x0022a400080011ff */
[----:B--2---:R-:W-:Y:S05]  /*ae70*/  @!P0 NANOSLEEP.SYNCS 0x989680 ;  /* 0x009896800000895d */ /* 0x004fea0003900000 */
[----:B------:R-:W2:Y:S02]  /*ae80*/  @!P0 SYNCS.PHASECHK.TRANS64 P0, [R0+URZ], R3 ;  /* 0x00000003000085a7 */ /* 0x000ea400080010ff */
[----:B--2---:R-:W-:Y:S05]  /*ae90*/  @!P0 BRA `(.L_x_234) ;  /* 0xfffffffc00f08947 */ /* 0x004fea000383ffff */
[----:B------:R-:W-:Y:S05]  /*aea0*/  BRA `(.L_x_235) ;  /* 0xffffffa000187947 */ /* 0x000fea000383ffff */
.L_x_110:
[----:B------:R-:W-:-:S07]  /*aeb0*/  MOV R0, UR8 ;  /* 0x0000000800007c02 */ /* 0x000fce0008000f00 */
.L_x_236:
[----:B-1----:R1:W2:Y:S02]  /*aec0*/  SYNCS.PHASECHK.TRANS64.TRYWAIT P1, [R0+URZ+0x2b0], R3 ;  /* 0x0002b003000075a7 */ /* 0x0022a400080211ff */
[----:B--2---:R-:W-:Y:S05]  /*aed0*/  @!P1 NANOSLEEP.SYNCS 0x989680 ;  /* 0x009896800000995d */ /* 0x004fea0003900000 */
[----:B------:R-:W2:Y:S02]  /*aee0*/  @!P1 SYNCS.PHASECHK.TRANS64 P1, [R0+URZ+0x2b0], R3 ;  /* 0x0002b003000095a7 */ /* 0x000ea400080210ff */
[----:B--2---:R-:W-:Y:S05]  /*aef0*/  @!P1 BRA `(.L_x_236) ;  /* 0xfffffffc00f09947 */ /* 0x004fea000383ffff */
[----:B------:R-:W-:Y:S05]  /*af00*/  BRA `(.L_x_237) ;  /* 0xffffffa000647947 */ /* 0x000fea000383ffff */
.L_x_115:
[----:B--2---:R2:W4:Y:S02]  /*af10*/  SYNCS.PHASECHK.TRANS64.TRYWAIT P0, [R0+URZ+0x230], R3 ;  /* 0x00023003000075a7 */ /* 0x00452400080011ff */
[----:B----4-:R-:W-:Y:S05]  /*af20*/  @!P0 NANOSLEEP.SYNCS 0x989680 ;  /* 0x009896800000895d */ /* 0x010fea0003900000 */
[----:B------:R-:W4:Y:S02]  /*af30*/  @!P0 SYNCS.PHASECHK.TRANS64 P0, [R0+URZ+0x230], R3 ;  /* 0x00023003000085a7 */ /* 0x000f2400080010ff */
[----:B----4-:R-:W-:Y:S05]  /*af40*/  @!P0 BRA `(.L_x_115) ;  /* 0xfffffffc00f08947 */ /* 0x010fea000383ffff */
[----:B------:R-:W-:Y:S05]  /*af50*/  BRA `(.L_x_238) ;  /* 0xffffffa400707947 */ /* 0x000fea000383ffff */
.L_x_118:
[----:B------:R-:W-:Y:S07]  /*af60*/  MOV R0, UR6 ;  /* 0x0000000600007c02 */ /* 0x000fee0008000f00 */
.L_x_239:
[----:B--2---:R2:W4:Y:S02]  /*af70*/  SYNCS.PHASECHK.TRANS64.TRYWAIT P0, [R0+URZ+0x228], R3 ;  /* 0x00022803000075a7 */ /* 0x00452400080011ff */
[----:B----4-:R-:W-:Y:S05]  /*af80*/  @!P0 NANOSLEEP.SYNCS 0x989680 ;  /* 0x009896800000895d */ /* 0x010fea0003900000 */
[----:B------:R-:W4:Y:S02]  /*af90*/  @!P0 SYNCS.PHASECHK.TRANS64 P0, [R0+URZ+0x228], R3 ;  /* 0x00022803000085a7 */ /* 0x000f2400080010ff */
[----:B----4-:R-:W-:Y:S05]  /*afa0*/  @!P0 BRA `(.L_x_239) ;  /* 0xfffffffc00f08947 */ /* 0x010fea000383ffff */
[----:B------:R-:W-:Y:S05]  /*afb0*/  BRA `(.L_x_117) ;  /* 0xffffffa800507947 */ /* 0x000fea000383ffff */
.L_x_121:
[----:B--2---:R-:W-:Y:S07]  /*afc0*/  MOV R3, UR6 ;  /* 0x0000000600037c02 */ /* 0x004fee0008000f00 */
.L_x_240:
[----:B-1----:R1:W2:Y:S02]  /*afd0*/  SYNCS.PHASECHK.TRANS64.TRYWAIT P0, [R3+URZ+0x210], R12 ;  /* 0x0002100c030075a7 */ /* 0x0022a400080011ff */
[----:B--2---:R-:W-:Y:S05]  /*afe0*/  @!P0 NANOSLEEP.SYNCS 0x989680 ;  /* 0x009896800000895d */ /* 0x004fea0003900000 */
[----:B------:R-:W2:Y:S02]  /*aff0*/  @!P0 SYNCS.PHASECHK.TRANS64 P0, [R3+URZ+0x210], R12 ;  /* 0x0002100c030085a7 */ /* 0x000ea400080010ff */
[----:B--2---:R-:W-:Y:S05]  /*b000*/  @!P0 BRA `(.L_x_240) ;  /* 0xfffffffc00f08947 */ /* 0x004fea000383ffff */
[----:B------:R-:W-:Y:S05]  /*b010*/  BRA `(.L_x_241) ;  /* 0xffffffa800c87947 */ /* 0x000fea000383ffff */
.L_x_122:
[----:B------:R-:W-:Y:S07]  /*b020*/  MOV R3, UR6 ;  /* 0x0000000600037c02 */ /* 0x000fee0008000f00 */
.L_x_242:
[----:B-1----:R1:W2:Y:S02]  /*b030*/  SYNCS.PHASECHK.TRANS64.TRYWAIT P0, [R3+URZ+0x218], R12 ;  /* 0x0002180c030075a7 */ /* 0x0022a400080011ff */
[----:B--2---:R-:W-:Y:S05]  /*b040*/  @!P0 NANOSLEEP.SYNCS 0x989680 ;  /* 0x009896800000895d */ /* 0x004fea0003900000 */
[----:B------:R-:W2:Y:S02]  /*b050*/  @!P0 SYNCS.PHASECHK.TRANS64 P0, [R3+URZ+0x218], R12 ;  /* 0x0002180c030085a7 */ /* 0x000ea400080010ff */
[----:B--2---:R-:W-:Y:S05]  /*b060*/  @!P0 BRA `(.L_x_242) ;  /* 0xfffffffc00f08947 */ /* 0x004fea000383ffff */
[----:B------:R-:W-:Y:S05]  /*b070*/  BRA `(.L_x_243) ;  /* 0xffffffac00487947 */ /* 0x000fea000383ffff */
.L_x_124:
[----:B------:R-:W-:-:S07]  /*b080*/  MOV R0, UR6 ;  /* 0x0000000600007c02 */ /* 0x000fce0008000f00 */
.L_x_244:
[----:B-1----:R1:W4:Y:S02]  /*b090*/  SYNCS.PHASECHK.TRANS64.TRYWAIT P0, [R0+URZ+0x210], R3 ;  /* 0x00021003000075a7 */ /* 0x00232400080011ff */
[----:B----4-:R-:W-:Y:S05]  /*b0a0*/  @!P0 NANOSLEEP.SYNCS 0x989680 ;  /* 0x009896800000895d */ /* 0x010fea0003900000 */
[----:B------:R-:W4:Y:S02]  /*b0b0*/  @!P0 SYNCS.PHASECHK.TRANS64 P0, [R0+URZ+0x210], R3 ;  /* 0x00021003000085a7 */ /* 0x000f2400080010ff */
[----:B----4-:R-:W-:Y:S05]  /*b0c0*/  @!P0 BRA `(.L_x_244) ;  /* 0xfffffffc00f08947 */ /* 0x010fea000383ffff */
[----:B------:R-:W-:Y:S05]  /*b0d0*/  BRA `(.L_x_245) ;  /* 0xffffffac00b87947 */ /* 0x000fea000383ffff */
.L_x_126:
[----:B--2---:R2:W3:Y:S02]  /*b0e0*/  SYNCS.PHASECHK.TRANS64.TRYWAIT P0, [R0+URZ+0x230], R3 ;  /* 0x00023003000075a7 */ /* 0x0044e400080011ff */
[----:B---3--:R-:W-:Y:S05]  /*b0f0*/  @!P0 NANOSLEEP.SYNCS 0x989680 ;  /* 0x009896800000895d */ /* 0x008fea0003900000 */
[----:B------:R-:W3:Y:S02]  /*b100*/  @!P0 SYNCS.PHASECHK.TRANS64 P0, [R0+URZ+0x230], R3 ;  /* 0x00023003000085a7 */ /* 0x000ee400080010ff */
[----:B---3--:R-:W-:Y:S05]  /*b110*/  @!P0 BRA `(.L_x_126) ;  /* 0xfffffffc00f08947 */ /* 0x008fea000383ffff */
[----:B------:R-:W-:Y:S05]  /*b120*/  BRA `(.L_x_246) ;  /* 0xffffffb000847947 */ /* 0x000fea000383ffff */
.L_x_137:
[----:B-1----:R1:W3:Y:S02]  /*b130*/  SYNCS.PHASECHK.TRANS64.TRYWAIT P1, [R3+URZ+0x200], R0 ;  /* 0x00020000030075a7 */ /* 0x0022e400080211ff */
[----:B---3--:R-:W-:Y:S05]  /*b140*/  @!P1 NANOSLEEP.SYNCS 0x989680 ;  /* 0x009896800000995d */ /* 0x008fea0003900000 */
[----:B------:R-:W3:Y:S02]  /*b150*/  @!P1 SYNCS.PHASECHK.TRANS64 P1, [R3+URZ+0x200], R0 ;  /* 0x00020000030095a7 */ /* 0x000ee400080210ff */
[----:B---3--:R-:W-:Y:S05]  /*b160*/  @!P1 BRA `(.L_x_137) ;  /* 0xfffffffc00f09947 */ /* 0x008fea000383ffff */
[----:B------:R-:W-:Y:S05]  /*b170*/  BRA `(.L_x_136) ;  /* 0xffffffbc00ac7947 */ /* 0x000fea000383ffff */
.L_x_139:
[----:B---3--:R3:W4:Y:S02]  /*b180*/  SYNCS.PHASECHK.TRANS64.TRYWAIT P0, [R171+URZ+0x250], R2 ;  /* 0x00025002ab0075a7 */ /* 0x00872400080011ff */
[----:B----4-:R-:W-:Y:S05]  /*b190*/  @!P0 NANOSLEEP.SYNCS 0x989680 ;  /* 0x009896800000895d */ /* 0x010fea0003900000 */
[----:B------:R-:W4:Y:S02]  /*b1a0*/  @!P0 SYNCS.PHASECHK.TRANS64 P0, [R171+URZ+0x250], R2 ;  /* 0x00025002ab0085a7 */ /* 0x000f2400080010ff */
[----:B----4-:R-:W-:Y:S05]  /*b1b0*/  @!P0 BRA `(.L_x_139) ;  /* 0xfffffffc00f08947 */ /* 0x010fea000383ffff */
[----:B------:R-:W-:Y:S05]  /*b1c0*/  BRA `(.L_x_138) ;  /* 0xffffffc000087947 */ /* 0x000fea000383ffff */
.L_x_147:
[----:B--2---:R2:W3:Y:S02]  /*b1d0*/  SYNCS.PHASECHK.TRANS64.TRYWAIT P0, [R124+URZ+0x200], R3 ;  /* 0x000200037c0075a7 */ /* 0x0044e400080011ff */
[----:B---3--:R-:W-:Y:S05]  /*b1e0*/  @!P0 NANOSLEEP.SYNCS 0x989680 ;  /* 0x009896800000895d */ /* 0x008fea0003900000 */
[----:B------:R-:W3:Y:S02]  /*b1f0*/  @!P0 SYNCS.PHASECHK.TRANS64 P0, [R124+URZ+0x200], R3 ;  /* 0x000200037c0085a7 */ /* 0x000ee400080010ff */
[----:B---3--:R-:W-:Y:S05]  /*b200*/  @!P0 BRA `(.L_x_147) ;  /* 0xfffffffc00f08947 */ /* 0x008fea000383ffff */
[----:B------:R-:W-:Y:S05]  /*b210*/  BRA `(.L_x_146) ;  /* 0xffffffd4000c7947 */ /* 0x000fea000383ffff */
        .weak           $__internal_0_$__cuda_sm10x_tcgen05_guardrail_trap_col_being_dealloced_not_returned_by_alloc
        .type           $__internal_0_$__cuda_sm10x_tcgen05_guardrail_trap_col_being_dealloced_not_returned_by_alloc,@function
        .size           $__internal_0_$__cuda_sm10x_tcgen05_guardrail_trap_col_being_dealloced_not_returned_by_alloc,($__internal_1_$__cuda_sm10x_tcgen05_guardrail_trap_phase_invalid_during_alloc - $__internal_0_$__cuda_sm10x_tcgen05_guardrail_trap_col_being_dealloced_not_returned_by_alloc)
$__internal_0_$__cuda_sm10x_tcgen05_guardrail_trap_col_being_dealloced_not_returned_by_alloc:
[----:B------:R-:W-:Y:S05]  /*b220*/  BPT.TRAP 0x1 ;  /* 0x000000040000795c */ /* 0x000fea0000300000 */
[----:B------:R-:W-:-:S04]  /*b230*/  HFMA2 R3, -RZ, RZ, 0, 0 ;  /* 0x00000000ff037431 */ /* 0x000fc800000001ff */
[----:B------:R-:W-:Y:S05]  /*b240*/  RET.REL.NODEC R2 `(_ZN7cutlass13device_kernelINS_4gemm6kernel13GemmUniversalIN4cute5tupleIJiiiiEEENS1_10collective13CollectiveMmaINS1_35MainloopSm100TmaUmmaWarpSpecializedILi32ELi2ELi4ENS5_IJNS4_1CILi2EEENSA_ILi1EEESC_EEEEENS5_IJNSA_ILi256EEENSA_ILi128EEENSA_ILi32EEEEEEaNS5_IJlSC_lEEEaSJ_NS4_8TiledMMAINS4_8MMA_AtomIJNS4_21SM100_MMA_S8_2x1SM_SSIaaiLi256ELi128ELNS4_4UMMA5MajorE0ELSO_0ELNSN_8SaturateE0EEEEEENS4_6LayoutINS5_IJSC_SC_SC_EEENS5_IJNSA_ILi0EEESU_SU_EEEEENS5_IJNS4_10UnderscoreESX_SX_EEEEENS4_18SM100_TMA_2SM_LOADENS4_14ComposedLayoutINS4_7SwizzleILi1ELi4ELi3EEENS4_18smem_ptr_flag_bitsILi8EEENSS_INS5_IJNSA_ILi8EEESH_EEENS5_IJSH_SC_EEEEEEEvNS4_8identityES10_S1A_vS1B_EENS_8epilogue10collective18CollectiveEpilogueINS1D_23Sm100TmaWarpSpecializedILi2ELi2ELi64ELb0ELb0EEEJNS5_IJSG_SG_SH_EEENS5_IJNSS_ISG_SC_EENSS_INSA_ILi64EEESC_EEEEEaSJ_aSJ_NS1D_6fusion15FusionCallbacksIS1H_NS1N_17LinearCombinationIaiaiLNS_15FloatRoundStyleE2EEES1I_S1M_JEEENS4_5SM1004TMEM4LOAD26SM100_TMEM_LOAD_32dp32b64xENS4_13SM90_TMA_LOADENS11_INS12_ILi2ELi4ELi3EEES15_NSS_INS5_IJS16_S1K_EEENS5_IJS1K_SC_EEEEEEENS4_39AutoVectorizingCopyWithAssumedAlignmentILi128EEENS4_14SM90_TMA_STOREES22_S24_S24_EEEvvEEEEvNT_6ParamsE) ;  /* 0xffffff4c026c7950 */ /* 0x000fea0003c3ffff */
        .weak           $__internal_1_$__cuda_sm10x_tcgen05_guardrail_trap_phase_invalid_during_alloc
        .type           $__internal_1_$__cuda_sm10x_tcgen05_guardrail_trap_phase_invalid_during_alloc,@function
        .size           $__internal_1_$__cuda_sm10x_tcgen05_guardrail_trap_phase_invalid_during_alloc,($__internal_2_$__cuda_sm10x_tcgen05_guardrail_trap_unallocated_columns_being_dealloced - $__internal_1_$__cuda_sm10x_tcgen05_guardrail_trap_phase_invalid_during_alloc)
$__internal_1_$__cuda_sm10x_tcgen05_guardrail_trap_phase_invalid_during_alloc:
[----:B------:R-:W-:Y:S05]  /*b250*/  BPT.TRAP 0x1 ;  /* 0x000000040000795c */ /* 0x000fea0000300000 */
[----:B------:R-:W-:-:S04]  /*b260*/  MOV R3, 0x0 ;  /* 0x0000000000037802 */ /* 0x000fc80000000f00 */
[----:B------:R-:W-:Y:S05]  /*b270*/  RET.REL.NODEC R2 `(_ZN7cutlass13device_kernelINS_4gemm6kernel13GemmUniversalIN4cute5tupleIJiiiiEEENS1_10collective13CollectiveMmaINS1_35MainloopSm100TmaUmmaWarpSpecializedILi32ELi2ELi4ENS5_IJNS4_1CILi2EEENSA_ILi1EEESC_EEEEENS5_IJNSA_ILi256EEENSA_ILi128EEENSA_ILi32EEEEEEaNS5_IJlSC_lEEEaSJ_NS4_8TiledMMAINS4_8MMA_AtomIJNS4_21SM100_MMA_S8_2x1SM_SSIaaiLi256ELi128ELNS4_4UMMA5MajorE0ELSO_0ELNSN_8SaturateE0EEEEEENS4_6LayoutINS5_IJSC_SC_SC_EEENS5_IJNSA_ILi0EEESU_SU_EEEEENS5_IJNS4_10UnderscoreESX_SX_EEEEENS4_18SM100_TMA_2SM_LOADENS4_14ComposedLayoutINS4_7SwizzleILi1ELi4ELi3EEENS4_18smem_ptr_flag_bitsILi8EEENSS_INS5_IJNSA_ILi8EEESH_EEENS5_IJSH_SC_EEEEEEEvNS4_8identityES10_S1A_vS1B_EENS_8epilogue10collective18CollectiveEpilogueINS1D_23Sm100TmaWarpSpecializedILi2ELi2ELi64ELb0ELb0EEEJNS5_IJSG_SG_SH_EEENS5_IJNSS_ISG_SC_EENSS_INSA_ILi64EEESC_EEEEEaSJ_aSJ_NS1D_6fusion15FusionCallbacksIS1H_NS1N_17LinearCombinationIaiaiLNS_15FloatRoundStyleE2EEES1I_S1M_JEEENS4_5SM1004TMEM4LOAD26SM100_TMEM_LOAD_32dp32b64xENS4_13SM90_TMA_LOADENS11_INS12_ILi2ELi4ELi3EEES15_NSS_INS5_IJS16_S1K_EEENS5_IJS1K_SC_EEEEEEENS4_39AutoVectorizingCopyWithAssumedAlignmentILi128EEENS4_14SM90_TMA_STOREES22_S24_S24_EEEvvEEEEvNT_6ParamsE) ;  /* 0xffffff4c02607950 */ /* 0x000fea0003c3ffff */
        .weak           $__internal_2_$__cuda_sm10x_tcgen05_guardrail_trap_unallocated_columns_being_dealloced
        .type           $__internal_2_$__cuda_sm10x_tcgen05_guardrail_trap_unallocated_columns_being_dealloced,@function
        .size           $__internal_2_$__cuda_sm10x_tcgen05_guardrail_trap_unallocated_columns_being_dealloced,(.L_x_248 - $__internal_2_$__cuda_sm10x_tcgen05_guardrail_trap_unallocated_columns_being_dealloced)
$__internal_2_$__cuda_sm10x_tcgen05_guardrail_trap_unallocated_columns_being_dealloced:
[----:B------:R-:W-:Y:S05]  /*b280*/  BPT.TRAP 0x1 ;  /* 0x000000040000795c */ /* 0x000fea0000300000 */
[----:B------:R-:W-:-:S04]  /*b290*/  HFMA2 R3, -RZ, RZ, 0, 0 ;  /* 0x00000000ff037431 */ /* 0x000fc800000001ff */
[----:B------:R-:W-:Y:S05]  /*b2a0*/  RET.REL.NODEC R2 `(_ZN7cutlass13device_kernelINS_4gemm6kernel13GemmUniversalIN4cute5tupleIJiiiiEEENS1_10collective13CollectiveMmaINS1_35MainloopSm100TmaUmmaWarpSpecializedILi32ELi2ELi4ENS5_IJNS4_1CILi2EEENSA_ILi1EEESC_EEEEENS5_IJNSA_ILi256EEENSA_ILi128EEENSA_ILi32EEEEEEaNS5_IJlSC_lEEEaSJ_NS4_8TiledMMAINS4_8MMA_AtomIJNS4_21SM100_MMA_S8_2x1SM_SSIaaiLi256ELi128ELNS4_4UMMA5MajorE0ELSO_0ELNSN_8SaturateE0EEEEEENS4_6LayoutINS5_IJSC_SC_SC_EEENS5_IJNSA_ILi0EEESU_SU_EEEEENS5_IJNS4_10UnderscoreESX_SX_EEEEENS4_18SM100_TMA_2SM_LOADENS4_14ComposedLayoutINS4_7SwizzleILi1ELi4ELi3EEENS4_18smem_ptr_flag_bitsILi8EEENSS_INS5_IJNSA_ILi8EEESH_EEENS5_IJSH_SC_EEEEEEEvNS4_8identityES10_S1A_vS1B_EENS_8epilogue10collective18CollectiveEpilogueINS1D_23Sm100TmaWarpSpecializedILi2ELi2ELi64ELb0ELb0EEEJNS5_IJSG_SG_SH_EEENS5_IJNSS_ISG_SC_EENSS_INSA_ILi64EEESC_EEEEEaSJ_aSJ_NS1D_6fusion15FusionCallbacksIS1H_NS1N_17LinearCombinationIaiaiLNS_15FloatRoundStyleE2EEES1I_S1M_JEEENS4_5SM1004TMEM4LOAD26SM100_TMEM_LOAD_32dp32b64xENS4_13SM90_TMA_LOADENS11_INS12_ILi2ELi4ELi3EEES15_NSS_INS5_IJS16_S1K_EEENS5_IJS1K_SC_EEEEEEENS4_39AutoVectorizingCopyWithAssumedAlignmentILi128EEENS4_14SM90_TMA_STOREES22_S24_S24_EEEvvEEEEvNT_6ParamsE) ;  /* 0xffffff4c02547950 */ /* 0x000fea0003c3ffff */
.L_x_247:
[----:B------:R-:W-:-:S00]  /*b2b0*/  BRA `(.L_x_247) ;  /* 0xfffffffc00fc7947 */ /* 0x000fc0000383ffff */
[----:B------:R-:W-:-:S00]  /*b2c0*/  NOP ;  /* 0x0000000000007918 */ /* 0x000fc00000000000 */
        /* <DEDUP_REMOVED lines=11> */
.L_x_248:


//--------------------- .nv.global.init           --------------------------
	.section	.nv.global.init,"aw",@progbits
.nv.global.init:
	.type		$str$27,@object
	.size		$str$27,($str$28 - $str$27)
$str$27:
        /*0000*/ 	.byte	0x28, 0x61, 0x64, 0x64, 0x72, 0x65, 0x73, 0x73, 0x20, 0x26, 0x20, 0x6d, 0x61, 0x73, 0x6b, 0x29
        /*0010*/ 	.byte	0x20, 0x3d, 0x3d, 0x20, 0x30, 0x00
	.type		$str$28,@object
	.size		$str$28,($str$26 - $str$28)
$str$28:
        /*0016*/ 	.byte	0x2f, 0x74, 0x6d, 0x70, 0x2f, 0x63, 0x75, 0x74, 0x6c, 0x61, 0x73, 0x73, 0x5f, 0x73, 0x77, 0x65
        /*0026*/ 	.byte	0x65, 0x70, 0x5f, 0x73, 0x72, 0x63, 0x2f, 0x69, 0x6e, 0x63, 0x6c, 0x75, 0x64, 0x65, 0x2f, 0x63
        /*0036*/ 	.byte	0x75, 0x74, 0x65, 0x2f, 0x70, 0x6f, 0x69, 0x6e, 0x74, 0x65, 0x72, 0x5f, 0x66, 0x6c, 0x61, 0x67
        /*0046*/ 	.byte	0x67, 0x65, 0x64, 0x2e, 0x68, 0x70, 0x70, 0x00
	.type		$str$26,@object
	.size		$str$26,($str$25 - $str$26)
$str$26:
        /*004e*/ 	.byte	0x2f, 0x74, 0x6d, 0x70, 0x2f, 0x63, 0x75, 0x74, 0x6c, 0x61, 0x73, 0x73, 0x5f, 0x73, 0x77, 0x65
        /*005e*/ 	.byte	0x65, 0x70, 0x5f, 0x73, 0x72, 0x63, 0x2f, 0x69, 0x6e, 0x63, 0x6c, 0x75, 0x64, 0x65, 0x2f, 0x63
        /*006e*/ 	.byte	0x75, 0x74, 0x65, 0x2f, 0x61, 0x74, 0x6f, 0x6d, 0x2f, 0x63, 0x6f, 0x70, 0x79, 0x5f, 0x74, 0x72
        /*007e*/ 	.byte	0x61, 0x69, 0x74, 0x73, 0x5f, 0x73, 0x6d, 0x31, 0x30, 0x30, 0x2e, 0x68, 0x70, 0x70, 0x00
	.type		$str$25,@object
	.size		$str$25,(__unnamed_1 - $str$25)
$str$25:
        /*008d*/ 	.byte	0x28, 0x28, 0x75, 0x69, 0x6e, 0x74, 0x33, 0x32, 0x5f, 0x74, 0x28, 0x74, 0x68, 0x72, 0x65, 0x61
        /*009d*/ 	.byte	0x64, 0x49, 0x64, 0x78, 0x2e, 0x78, 0x29, 0x20, 0x2f, 0x20, 0x33, 0x32, 0x29, 0x20, 0x25, 0x20
        /*00ad*/ 	.byte	0x34, 0x29, 0x20, 0x3d, 0x3d, 0x20, 0x28, 0x28, 0x28, 0x74, 0x6d, 0x65, 0x6d, 0x5f, 0x61, 0x64
        /*00bd*/ 	.byte	0x64, 0x72, 0x20, 0x3e, 0x3e, 0x20, 0x31, 0x36, 0x29, 0x20, 0x2f, 0x20, 0x33, 0x32, 0x29, 0x20
        /*00cd*/ 	.byte	0x25, 0x20, 0x34, 0x29, 0x00
	.type		__unnamed_1,@object
	.size		__unnamed_1,(__unnamed_2 - __unnamed_1)
__unnamed_1:
        /*00d2*/ 	.byte	0x61, 0x75, 0x74, 0x6f, 0x20, 0x63, 0x75, 0x74, 0x65, 0x3a, 0x3a, 0x61, 0x73, 0x5f, 0x70, 0x6f
        /* <DEDUP_REMOVED lines=24> */
        /*0262*/ 	.byte	0x5d, 0x00
	.type		__unnamed_2,@object
	.size		__unnamed_2,(.L_2 - __unnamed_2)
__unnamed_2:
        /* <DEDUP_REMOVED lines=42> */
        /*0504*/ 	.byte	0x43, 0x3c, 0x30, 0x3e, 0x3e, 0x3e, 0x3e, 0x5d, 0x00
.L_2:


//--------------------- .nv.shared._ZN7cutlass13device_kernelINS_4gemm6kernel13GemmUniversalIN4cute5tupleIJiiiiEEENS1_10collective13CollectiveMmaINS1_35MainloopSm100TmaUmmaWarpSpecializedILi32ELi2ELi4ENS5_IJNS4_1CILi2EEENSA_ILi1EEESC_EEEEENS5_IJNSA_ILi256EEENSA_ILi128EEENSA_ILi32EEEEEEaNS5_IJlSC_lEEEaSJ_NS4_8TiledMMAINS4_8MMA_AtomIJNS4_21SM100_MMA_S8_2x1SM_SSIaaiLi256ELi128ELNS4_4UMMA5MajorE0ELSO_0ELNSN_8SaturateE0EEEEEENS4_6LayoutINS5_IJSC_SC_SC_EEENS5_IJNSA_ILi0EEESU_SU_EEEEENS5_IJNS4_10UnderscoreESX_SX_EEEEENS4_18SM100_TMA_2SM_LOADENS4_14ComposedLayoutINS4_7SwizzleILi1ELi4ELi3EEENS4_18smem_ptr_flag_bitsILi8EEENSS_INS5_IJNSA_ILi8EEESH_EEENS5_IJSH_SC_EEEEEEEvNS4_8identityES10_S1A_vS1B_EENS_8epilogue10collective18CollectiveEpilogueINS1D_23Sm100TmaWarpSpecializedILi2ELi2ELi64ELb0ELb0EEEJNS5_IJSG_SG_SH_EEENS5_IJNSS_ISG_SC_EENSS_INSA_ILi64EEESC_EEEEEaSJ_aSJ_NS1D_6fusion15FusionCallbacksIS1H_NS1N_17LinearCombinationIaiaiLNS_15FloatRoundStyleE2EEES1I_S1M_JEEENS4_5SM1004TMEM4LOAD26SM100_TMEM_LOAD_32dp32b64xENS4_13SM90_TMA_LOADENS11_INS12_ILi2ELi4ELi3EEES15_NSS_INS5_IJS16_S1K_EEENS5_IJS1K_SC_EEEEEEENS4_39AutoVectorizingCopyWithAssumedAlignmentILi128EEENS4_14SM90_TMA_STOREES22_S24_S24_EEEvvEEEEvNT_6ParamsE --------------------------
	.section	.nv.shared._ZN7cutlass13device_kernelINS_4gemm6kernel13GemmUniversalIN4cute5tupleIJiiiiEEENS1_10collective13CollectiveMmaINS1_35MainloopSm100TmaUmmaWarpSpecializedILi32ELi2ELi4ENS5_IJNS4_1CILi2EEENSA_ILi1EEESC_EEEEENS5_IJNSA_ILi256EEENSA_ILi128EEENSA_ILi32EEEEEEaNS5_IJlSC_lEEEaSJ_NS4_8TiledMMAINS4_8MMA_AtomIJNS4_21SM100_MMA_S8_2x1SM_SSIaaiLi256ELi128ELNS4_4UMMA5MajorE0ELSO_0ELNSN_8SaturateE0EEEEEENS4_6LayoutINS5_IJSC_SC_SC_EEENS5_IJNSA_ILi0EEESU_SU_EEEEENS5_IJNS4_10UnderscoreESX_SX_EEEEENS4_18SM100_TMA_2SM_LOADENS4_14ComposedLayoutINS4_7SwizzleILi1ELi4ELi3EEENS4_18smem_ptr_flag_bitsILi8EEENSS_INS5_IJNSA_ILi8EEESH_EEENS5_IJSH_SC_EEEEEEEvNS4_8identityES10_S1A_vS1B_EENS_8epilogue10collective18CollectiveEpilogueINS1D_23Sm100TmaWarpSpecializedILi2ELi2ELi64ELb0ELb0EEEJNS5_IJSG_SG_SH_EEENS5_IJNSS_ISG_SC_EENSS_INSA_ILi64EEESC_EEEEEaSJ_aSJ_NS1D_6fusion15FusionCallbacksIS1H_NS1N_17LinearCombinationIaiaiLNS_15FloatRoundStyleE2EEES1I_S1M_JEEENS4_5SM1004TMEM4LOAD26SM100_TMEM_LOAD_32dp32b64xENS4_13SM90_TMA_LOADENS11_INS12_ILi2ELi4ELi3EEES15_NSS_INS5_IJS16_S1K_EEENS5_IJS1K_SC_EEEEEEENS4_39AutoVectorizingCopyWithAssumedAlignmentILi128EEENS4_14SM90_TMA_STOREES22_S24_S24_EEEvvEEEEvNT_6ParamsE,"aw",@nobits
	.sectionflags	@""
	.align	16
	.zero		1024


//--------------------- .nv.shared.reserved.0     --------------------------
	.section	.nv.shared.reserved.0,"aw",@nobits
	.weak		__nv_reservedSMEM_offset_0_alias
	.size		__nv_reservedSMEM_offset_0_alias, 0, 64
	.other		__nv_reservedSMEM_offset_0_alias,@"STO_CUDA_RESERVED_SHARED STV_DEFAULT"
__nv_reservedSMEM_offset_0_alias:
	.zero		0
.nv.shared.reserved.0:
	.zero		64
	.weak		__nv_reservedSMEM_tcgen05_partition
	.type		__nv_reservedSMEM_tcgen05_partition,@object
	.size		__nv_reservedSMEM_tcgen05_partition,(.L_0 - __nv_reservedSMEM_tcgen05_partition)
__nv_reservedSMEM_tcgen05_partition:
	.zero		32
.L_0:


//--------------------- .nv.global                --------------------------
	.section	.nv.global,"aw",@nobits
.nv.global:
	.type		_ZN39_INTERNAL_32424880_4_k_cu_b1f13842_92744cute1_E,@object
	.size		_ZN39_INTERNAL_32424880_4_k_cu_b1f13842_92744cute1_E,(_ZN39_INTERNAL_32424880_4_k_cu_b1f13842_92744cuda3std3__45__cpo6cbeginE - _ZN39_INTERNAL_32424880_4_k_cu_b1f13842_92744cute1_E)
_ZN39_INTERNAL_32424880_4_k_cu_b1f13842_92744cute1_E:
	.zero		1
	.type		_ZN39_INTERNAL_32424880_4_k_cu_b1f13842_92744cuda3std3__45__cpo6cbeginE,@object
	.size		_ZN39_INTERNAL_32424880_4_k_cu_b1f13842_92744cuda3std3__45__cpo6cbeginE,(_ZN39_INTERNAL_32424880_4_k_cu_b1f13842_92744cuda3std3__48in_placeE - _ZN39_INTERNAL_32424880_4_k_cu_b1f13842_92744cuda3std3__45__cpo6cbeginE)
_ZN39_INTERNAL_32424880_4_k_cu_b1f13842_92744cuda3std3__45__cpo6cbeginE:
	.zero		1
	.type		_ZN39_INTERNAL_32424880_4_k_cu_b1f13842_92744cuda3std3__48in_placeE,@object
	.size		_ZN39_INTERNAL_32424880_4_k_cu_b1f13842_92744cuda3std3__48in_placeE,(_ZN39_INTERNAL_32424880_4_k_cu_b1f13842_92744cuda3std6ranges3__45__cpo9iter_moveE - _ZN39_INTERNAL_32424880_4_k_cu_b1f13842_92744cuda3std3__48in_placeE)
_ZN39_INTERNAL_32424880_4_k_cu_b1f13842_92744cuda3std3__48in_placeE:
	.zero		1
	.type		_ZN39_INTERNAL_32424880_4_k_cu_b1f13842_92744cuda3std6ranges3__45__cpo9iter_moveE,@object
	.size		_ZN39_INTERNAL_32424880_4_k_cu_b1f13842_92744cuda3std6ranges3__45__cpo9iter_moveE,(_ZN39_INTERNAL_32424880_4_k_cu_b1f13842_92744cuda3std3__45__cpo5beginE - _ZN39_INTERNAL_32424880_4_k_cu_b1f13842_92744cuda3std6ranges3__45__cpo9iter_moveE)
_ZN39_INTERNAL_32424880_4_k_cu_b1f13842_92744cuda3std6ranges3__45__cpo9iter_moveE:
	.zero		1
	.type		_ZN39_INTERNAL_32424880_4_k_cu_b1f13842_92744cuda3std3__45__cpo5beginE,@object
	.size		_ZN39_INTERNAL_32424880_4_k_cu_b1f13842_92744cuda3std3__45__cpo5beginE,(_ZN39_INTERNAL_32424880_4_k_cu_b1f13842_92744cuda3std3__441_GLOBAL__N__32424880_4_k_cu_b1f13842_92746ignoreE - _ZN39_INTERNAL_32424880_4_k_cu_b1f13842_92744cuda3std3__45__cpo5beginE)
_ZN39_INTERNAL_32424880_4_k_cu_b1f13842_92744cuda3std3__45__cpo5beginE:
	.zero		1
	.type		_ZN39_INTERNAL_32424880_4_k_cu_b1f13842_92744cuda3std3__441_GLOBAL__N__32424880_4_k_cu_b1f13842_92746ignoreE,@object
	.size		_ZN39_INTERNAL_32424880_4_k_cu_b1f13842_92744cuda3std3__441_GLOBAL__N__32424880_4_k_cu_b1f13842_92746ignoreE,(_ZN39_INTERNAL_32424880_4_k_cu_b1f13842_92744cute7productE - _ZN39_INTERNAL_32424880_4_k_cu_b1f13842_92744cuda3std3__441_GLOBAL__N__32424880_4_k_cu_b1f13842_92746ignoreE)
_ZN39_INTERNAL_32424880_4_k_cu_b1f13842_92744cuda3std3__441_GLOBAL__N__32424880_4_k_cu_b1f13842_92746ignoreE:
	.zero		1
	.type		_ZN39_INTERNAL_32424880_4_k_cu_b1f13842_92744cute7productE,@object
	.size		_ZN39_INTERNAL_32424880_4_k_cu_b1f13842_92744cute7productE,(_ZN39_INTERNAL_32424880_4_k_cu_b1f13842_92744cuda3std3__45__cpo3endE - _ZN39_INTERNAL_32424880_4_k_cu_b1f13842_92744cute7productE)
_ZN39_INTERNAL_32424880_4_k_cu_b1f13842_92744cute7productE:
	.zero		1
	.type		_ZN39_INTERNAL_32424880_4_k_cu_b1f13842_92744cuda3std3__45__cpo3endE,@object
	.size		_ZN39_INTERNAL_32424880_4_k_cu_b1f13842_92744cuda3std3__45__cpo3endE,(_ZN39_INTERNAL_32424880_4_k_cu_b1f13842_92744cuda3std3__419piecewise_constructE - _ZN39_INTERNAL_32424880_4_k_cu_b1f13842_92744cuda3std3__45__cpo3endE)
_ZN39_INTERNAL_32424880_4_k_cu_b1f13842_92744cuda3std3__45__cpo3endE:
	.zero		1
	.type		_ZN39_INTERNAL_32424880_4_k_cu_b1f13842_92744cuda3std3__419piecewise_constructE,@object
	.size		_ZN39_INTERNAL_32424880_4_k_cu_b1f13842_92744cuda3std3__419piecewise_constructE,(_ZN39_INTERNAL_32424880_4_k_cu_b1f13842_92744cuda3std3__45__cpo4cendE - _ZN39_INTERNAL_32424880_4_k_cu_b1f13842_92744cuda3std3__419piecewise_constructE)
_ZN39_INTERNAL_32424880_4_k_cu_b1f13842_92744cuda3std3__419piecewise_constructE:
	.zero		1
	.type		_ZN39_INTERNAL_32424880_4_k_cu_b1f13842_92744cuda3std3__45__cpo4cendE,@object
	.size		_ZN39_INTERNAL_32424880_4_k_cu_b1f13842_92744cuda3std3__45__cpo4cendE,(_ZN39_INTERNAL_32424880_4_k_cu_b1f13842_92744cuda3std6ranges3__45__cpo4swapE - _ZN39_INTERNAL_32424880_4_k_cu_b1f13842_92744cuda3std3__45__cpo4cendE)
_ZN39_INTERNAL_32424880_4_k_cu_b1f13842_92744cuda3std3__45__cpo4cendE:
	.zero		1
	.type		_ZN39_INTERNAL_32424880_4_k_cu_b1f13842_92744cuda3std6ranges3__45__cpo4swapE,@object
	.size		_ZN39_INTERNAL_32424880_4_k_cu_b1f13842_92744cuda3std6ranges3__45__cpo4swapE,(.L_10 - _ZN39_INTERNAL_32424880_4_k_cu_b1f13842_92744cuda3std6ranges3__45__cpo4swapE)
_ZN39_INTERNAL_32424880_4_k_cu_b1f13842_92744cuda3std6ranges3__45__cpo4swapE:
	.zero		1
.L_10:


//--------------------- .nv.constant0._ZN7cutlass13device_kernelINS_4gemm6kernel13GemmUniversalIN4cute5tupleIJiiiiEEENS1_10collective13CollectiveMmaINS1_35MainloopSm100TmaUmmaWarpSpecializedILi32ELi2ELi4ENS5_IJNS4_1CILi2EEENSA_ILi1EEESC_EEEEENS5_IJNSA_ILi256EEENSA_ILi128EEENSA_ILi32EEEEEEaNS5_IJlSC_lEEEaSJ_NS4_8TiledMMAINS4_8MMA_AtomIJNS4_21SM100_MMA_S8_2x1SM_SSIaaiLi256ELi128ELNS4_4UMMA5MajorE0ELSO_0ELNSN_8SaturateE0EEEEEENS4_6LayoutINS5_IJSC_SC_SC_EEENS5_IJNSA_ILi0EEESU_SU_EEEEENS5_IJNS4_10UnderscoreESX_SX_EEEEENS4_18SM100_TMA_2SM_LOADENS4_14ComposedLayoutINS4_7SwizzleILi1ELi4ELi3EEENS4_18smem_ptr_flag_bitsILi8EEENSS_INS5_IJNSA_ILi8EEESH_EEENS5_IJSH_SC_EEEEEEEvNS4_8identityES10_S1A_vS1B_EENS_8epilogue10collective18CollectiveEpilogueINS1D_23Sm100TmaWarpSpecializedILi2ELi2ELi64ELb0ELb0EEEJNS5_IJSG_SG_SH_EEENS5_IJNSS_ISG_SC_EENSS_INSA_ILi64EEESC_EEEEEaSJ_aSJ_NS1D_6fusion15FusionCallbacksIS1H_NS1N_17LinearCombinationIaiaiLNS_15FloatRoundStyleE2EEES1I_S1M_JEEENS4_5SM1004TMEM4LOAD26SM100_TMEM_LOAD_32dp32b64xENS4_13SM90_TMA_LOADENS11_INS12_ILi2ELi4ELi3EEES15_NSS_INS5_IJS16_S1K_EEENS5_IJS1K_SC_EEEEEEENS4_39AutoVectorizingCopyWithAssumedAlignmentILi128EEENS4_14SM90_TMA_STOREES22_S24_S24_EEEvvEEEEvNT_6ParamsE --------------------------
	.section	.nv.constant0._ZN7cutlass13device_kernelINS_4gemm6kernel13GemmUniversalIN4cute5tupleIJiiiiEEENS1_10collective13CollectiveMmaINS1_35MainloopSm100TmaUmmaWarpSpecializedILi32ELi2ELi4ENS5_IJNS4_1CILi2EEENSA_ILi1EEESC_EEEEENS5_IJNSA_ILi256EEENSA_ILi128EEENSA_ILi32EEEEEEaNS5_IJlSC_lEEEaSJ_NS4_8TiledMMAINS4_8MMA_AtomIJNS4_21SM100_MMA_S8_2x1SM_SSIaaiLi256ELi128ELNS4_4UMMA5MajorE0ELSO_0ELNSN_8SaturateE0EEEEEENS4_6LayoutINS5_IJSC_SC_SC_EEENS5_IJNSA_ILi0EEESU_SU_EEEEENS5_IJNS4_10UnderscoreESX_SX_EEEEENS4_18SM100_TMA_2SM_LOADENS4_14ComposedLayoutINS4_7SwizzleILi1ELi4ELi3EEENS4_18smem_ptr_flag_bitsILi8EEENSS_INS5_IJNSA_ILi8EEESH_EEENS5_IJSH_SC_EEEEEEEvNS4_8identityES10_S1A_vS1B_EENS_8epilogue10collective18CollectiveEpilogueINS1D_23Sm100TmaWarpSpecializedILi2ELi2ELi64ELb0ELb0EEEJNS5_IJSG_SG_SH_EEENS5_IJNSS_ISG_SC_EENSS_INSA_ILi64EEESC_EEEEEaSJ_aSJ_NS1D_6fusion15FusionCallbacksIS1H_NS1N_17LinearCombinationIaiaiLNS_15FloatRoundStyleE2EEES1I_S1M_JEEENS4_5SM1004TMEM4LOAD26SM100_TMEM_LOAD_32dp32b64xENS4_13SM90_TMA_LOADENS11_INS12_ILi2ELi4ELi3EEES15_NSS_INS5_IJS16_S1K_EEENS5_IJS1K_SC_EEEEEEENS4_39AutoVectorizingCopyWithAssumedAlignmentILi128EEENS4_14SM90_TMA_STOREES22_S24_S24_EEEvvEEEEvNT_6ParamsE,"a",@progbits
	.sectionflags	@""
	.align	4
.nv.constant0._ZN7cutlass13device_kernelINS_4gemm6kernel13GemmUniversalIN4cute5tupleIJiiiiEEENS1_10collective13CollectiveMmaINS1_35MainloopSm100TmaUmmaWarpSpecializedILi32ELi2ELi4ENS5_IJNS4_1CILi2EEENSA_ILi1EEESC_EEEEENS5_IJNSA_ILi256EEENSA_ILi128EEENSA_ILi32EEEEEEaNS5_IJlSC_lEEEaSJ_NS4_8TiledMMAINS4_8MMA_AtomIJNS4_21SM100_MMA_S8_2x1SM_SSIaaiLi256ELi128ELNS4_4UMMA5MajorE0ELSO_0ELNSN_8SaturateE0EEEEEENS4_6LayoutINS5_IJSC_SC_SC_EEENS5_IJNSA_ILi0EEESU_SU_EEEEENS5_IJNS4_10UnderscoreESX_SX_EEEEENS4_18SM100_TMA_2SM_LOADENS4_14ComposedLayoutINS4_7SwizzleILi1ELi4ELi3EEENS4_18smem_ptr_flag_bitsILi8EEENSS_INS5_IJNSA_ILi8EEESH_EEENS5_IJSH_SC_EEEEEEEvNS4_8identityES10_S1A_vS1B_EENS_8epilogue10collective18CollectiveEpilogueINS1D_23Sm100TmaWarpSpecializedILi2ELi2ELi64ELb0ELb0EEEJNS5_IJSG_SG_SH_EEENS5_IJNSS_ISG_SC_EENSS_INSA_ILi64EEESC_EEEEEaSJ_aSJ_NS1D_6fusion15FusionCallbacksIS1H_NS1N_17LinearCombinationIaiaiLNS_15FloatRoundStyleE2EEES1I_S1M_JEEENS4_5SM1004TMEM4LOAD26SM100_TMEM_LOAD_32dp32b64xENS4_13SM90_TMA_LOADENS11_INS12_ILi2ELi4ELi3EEES15_NSS_INS5_IJS16_S1K_EEENS5_IJS1K_SC_EEEEEEENS4_39AutoVectorizingCopyWithAssumedAlignmentILi128EEENS4_14SM90_TMA_STOREES22_S24_S24_EEEvvEEEEvNT_6ParamsE:
	.zero		2944


//--------------------- SYMBOLS --------------------------

	.type		.nv.reservedSmem.offset0,@object
	.size		.nv.reservedSmem.offset0,0x4
	.type		.nv.reservedSmem.cap,@object
	.size		.nv.reservedSmem.cap,0x4
	.type		__assertfail,@function
